def matmul_kernel(
    a_ptr,
    b_ptr,
    c_ptr,
    M,
    N,
    K,
    stride_am,
    stride_ak,
    stride_bk,
    stride_bn,
    stride_cm,
    stride_cn,
    BLOCK_M: tl.constexpr,
    BLOCK_N: tl.constexpr,
    BLOCK_K: tl.constexpr,
    GROUP_M: tl.constexpr,
):
    pid = tl.program_id(axis=0)
    num_pid_m = tl.cdiv(M, BLOCK_M)
    num_pid_n = tl.cdiv(N, BLOCK_N)
    num_pid_in_group = GROUP_M * num_pid_n
    group_id = pid // num_pid_in_group
    first_pid_m = group_id * GROUP_M
    group_size_m = min(num_pid_m - first_pid_m, GROUP_M)
    pid_m = first_pid_m + ((pid % num_pid_in_group) % group_size_m)
    pid_n = (pid % num_pid_in_group) // group_size_m

    offs_am = (pid_m * BLOCK_M + tl.arange(0, BLOCK_M)) % M
    offs_bn = (pid_n * BLOCK_N + tl.arange(0, BLOCK_N)) % N
    offs_k = tl.arange(0, BLOCK_K)
    a_ptrs = a_ptr + offs_am[:, None] * stride_am + offs_k[None, :] * stride_ak
    b_ptrs = b_ptr + offs_k[:, None] * stride_bk + offs_bn[None, :] * stride_bn

    acc = tl.zeros((BLOCK_M, BLOCK_N), dtype=tl.float32)
    for kk in range(0, tl.cdiv(K, BLOCK_K)):
        a = tl.load(a_ptrs, mask=offs_k[None, :] < K - kk * BLOCK_K, other=0.0)
        b = tl.load(b_ptrs, mask=offs_k[:, None] < K - kk * BLOCK_K, other=0.0)
        acc = tl.dot(a, b, acc)
        a_ptrs += BLOCK_K * stride_ak
        b_ptrs += BLOCK_K * stride_bk

    c = acc.to(c_ptr.dtype.element_ty)
    offs_cm = pid_m * BLOCK_M + tl.arange(0, BLOCK_M)
    offs_cn = pid_n * BLOCK_N + tl.arange(0, BLOCK_N)
    c_ptrs = c_ptr + offs_cm[:, None] * stride_cm + offs_cn[None, :] * stride_cn
    mask = (offs_cm[:, None] < M) & (offs_cn[None, :] < N)
    tl.store(c_ptrs, c, mask=mask)

# config = {"BLOCK_K": 64, "BLOCK_M": 256, "BLOCK_N": 128, "GROUP_M": 8, "arch": "sm_100", "dtype": "bf16", "num_ctas": 1, "num_stages": 3, "num_warps": 16}
# arch = sm_100


// ===== COMPILED SASS (sm_100a) =====

	.target	sm_100a

	.elftype	@"ET_EXEC"


//--------------------- .note.nv.tkinfo           --------------------------
	.section	.note.nv.tkinfo,"",@"SHT_NOTE"
	.sectionflags	@"SHF_NOTE_NV_TKINFO"
	.tkinfo
        /*0018*/ 	.word	0x00000081
        /*0030*/ 	.string	""
        /*0030*/ 	.string	"ptxas-blackwell"
        /*0030*/ 	.string	"Cuda compilation tools, release 12.9, V12.9.86"
        /*0030*/ 	.string	"Build cuda_12.9.r12.9/compiler.36037853_0"
        /*0030*/ 	.string	"-v  -suppress-debug-info  -lineinfo  -arch sm_100a "



//--------------------- .note.nv.cuver            --------------------------
	.section	.note.nv.cuver,"",@"SHT_NOTE"
	.sectionflags	@"SHF_NOTE_NV_CUVER"
        /*0018*/ 	.short	0x0001
        /*001a*/ 	.short	0x0064
        /*001c*/ 	.short	0x0001
        /*001e*/ 	.short	0x0000
        /*0020*/ 	.short	0x0001
        /*0022*/ 	.short	0x0000


//--------------------- .nv.info                  --------------------------
	.section	.nv.info,"",@"SHT_CUDA_INFO"
	.align	4


	//----- nvinfo : EIATTR_REGCOUNT
	.align		4
        /*0000*/ 	.byte	0x04, 0x2f
        /*0002*/ 	.short	(.L_1 - .L_0)
	.align		4
.L_0:
        /*0004*/ 	.word	index@(matmul_kernel)
        /*0008*/ 	.word	0x00000080


	//----- nvinfo : EIATTR_FRAME_SIZE
	.align		4
.L_1:
        /*000c*/ 	.byte	0x04, 0x11
        /*000e*/ 	.short	(.L_3 - .L_2)
	.align		4
.L_2:
        /*0010*/ 	.word	index@(matmul_kernel)
        /*0014*/ 	.word	0x000000d0


	//----- nvinfo : EIATTR_MIN_STACK_SIZE
	.align		4
.L_3:
        /*0018*/ 	.byte	0x04, 0x12
        /*001a*/ 	.short	(.L_5 - .L_4)
	.align		4
.L_4:
        /*001c*/ 	.word	index@(matmul_kernel)
        /*0020*/ 	.word	0x000000d0
.L_5:


//--------------------- .nv.info.matmul_kernel    --------------------------
	.section	.nv.info.matmul_kernel,"",@"SHT_CUDA_INFO"
	.sectionflags	@""
	.align	4


	//----- nvinfo : EIATTR_CUDA_API_VERSION
	.align		4
        /*0000*/ 	.byte	0x04, 0x37
        /*0002*/ 	.short	(.L_7 - .L_6)
.L_6:
        /*0004*/ 	.word	0x00000081


	//----- nvinfo : EIATTR_KPARAM_INFO
	.align		4
.L_7:
        /*0008*/ 	.byte	0x04, 0x17
        /*000a*/ 	.short	(.L_9 - .L_8)
.L_8:
        /*000c*/ 	.word	0x00000000
        /*0010*/ 	.short	0x000d
        /*0012*/ 	.short	0x0048
        /*0014*/ 	.byte	0x00, 0xf4, 0x21, 0x00


	//----- nvinfo : EIATTR_KPARAM_INFO
	.align		4
.L_9:
        /*0018*/ 	.byte	0x04, 0x17
        /*001a*/ 	.short	(.L_11 - .L_10)
.L_10:
        /*001c*/ 	.word	0x00000000
        /*0020*/ 	.short	0x000c
        /*0022*/ 	.short	0x0040
        /*0024*/ 	.byte	0x00, 0xf4, 0x21, 0x00


	//----- nvinfo : EIATTR_KPARAM_INFO
	.align		4
.L_11:
        /*0028*/ 	.byte	0x04, 0x17
        /*002a*/ 	.short	(.L_13 - .L_12)
.L_12:
        /*002c*/ 	.word	0x00000000
        /*0030*/ 	.short	0x000b
        /*0032*/ 	.short	0x0038
        /*0034*/ 	.byte	0x00, 0xf0, 0x11, 0x00


	//----- nvinfo : EIATTR_KPARAM_INFO
	.align		4
.L_13:
        /*0038*/ 	.byte	0x04, 0x17
        /*003a*/ 	.short	(.L_15 - .L_14)
.L_14:
        /*003c*/ 	.word	0x00000000
        /*0040*/ 	.short	0x000a
        /*0042*/ 	.short	0x0034
        /*0044*/ 	.byte	0x00, 0xf0, 0x11, 0x00


	//----- nvinfo : EIATTR_KPARAM_INFO
	.align		4
.L_15:
        /*0048*/ 	.byte	0x04, 0x17
        /*004a*/ 	.short	(.L_17 - .L_16)
.L_16:
        /*004c*/ 	.word	0x00000000
        /*0050*/ 	.short	0x0009
        /*0052*/ 	.short	0x0030
        /*0054*/ 	.byte	0x00, 0xf0, 0x11, 0x00


	//----- nvinfo : EIATTR_KPARAM_INFO
	.align		4
.L_17:
        /*0058*/ 	.byte	0x04, 0x17
        /*005a*/ 	.short	(.L_19 - .L_18)
.L_18:
        /*005c*/ 	.word	0x00000000
        /*0060*/ 	.short	0x0008
        /*0062*/ 	.short	0x002c
        /*0064*/ 	.byte	0x00, 0xf0, 0x11, 0x00


	//----- nvinfo : EIATTR_KPARAM_INFO
	.align		4
.L_19:
        /*0068*/ 	.byte	0x04, 0x17
        /*006a*/ 	.short	(.L_21 - .L_20)
.L_20:
        /*006c*/ 	.word	0x00000000
        /*0070*/ 	.short	0x0007
        /*0072*/ 	.short	0x0028
        /*0074*/ 	.byte	0x00, 0xf0, 0x11, 0x00


	//----- nvinfo : EIATTR_KPARAM_INFO
	.align		4
.L_21:
        /*0078*/ 	.byte	0x04, 0x17
        /*007a*/ 	.short	(.L_23 - .L_22)
.L_22:
        /*007c*/ 	.word	0x00000000
        /*0080*/ 	.short	0x0006
        /*0082*/ 	.short	0x0024
        /*0084*/ 	.byte	0x00, 0xf0, 0x11, 0x00


	//----- nvinfo : EIATTR_KPARAM_INFO
	.align		4
.L_23:
        /*0088*/ 	.byte	0x04, 0x17
        /*008a*/ 	.short	(.L_25 - .L_24)
.L_24:
        /*008c*/ 	.word	0x00000000
        /*0090*/ 	.short	0x0005
        /*0092*/ 	.short	0x0020
        /*0094*/ 	.byte	0x00, 0xf0, 0x11, 0x00


	//----- nvinfo : EIATTR_KPARAM_INFO
	.align		4
.L_25:
        /*0098*/ 	.byte	0x04, 0x17
        /*009a*/ 	.short	(.L_27 - .L_26)
.L_26:
        /*009c*/ 	.word	0x00000000
        /*00a0*/ 	.short	0x0004
        /*00a2*/ 	.short	0x001c
        /*00a4*/ 	.byte	0x00, 0xf0, 0x11, 0x00


	//----- nvinfo : EIATTR_KPARAM_INFO
	.align		4
.L_27:
        /*00a8*/ 	.byte	0x04, 0x17
        /*00aa*/ 	.short	(.L_29 - .L_28)
.L_28:
        /*00ac*/ 	.word	0x00000000
        /*00b0*/ 	.short	0x0003
        /*00b2*/ 	.short	0x0018
        /*00b4*/ 	.byte	0x00, 0xf0, 0x11, 0x00


	//----- nvinfo : EIATTR_KPARAM_INFO
	.align		4
.L_29:
        /*00b8*/ 	.byte	0x04, 0x17
        /*00ba*/ 	.short	(.L_31 - .L_30)
.L_30:
        /*00bc*/ 	.word	0x00000000
        /*00c0*/ 	.short	0x0002
        /*00c2*/ 	.short	0x0010
        /*00c4*/ 	.byte	0x00, 0xf4, 0x21, 0x00


	//----- nvinfo : EIATTR_KPARAM_INFO
	.align		4
.L_31:
        /*00c8*/ 	.byte	0x04, 0x17
        /*00ca*/ 	.short	(.L_33 - .L_32)
.L_32:
        /*00cc*/ 	.word	0x00000000
        /*00d0*/ 	.short	0x0001
        /*00d2*/ 	.short	0x0008
        /*00d4*/ 	.byte	0x00, 0xf4, 0x21, 0x00


	//----- nvinfo : EIATTR_KPARAM_INFO
	.align		4
.L_33:
        /*00d8*/ 	.byte	0x04, 0x17
        /*00da*/ 	.short	(.L_35 - .L_34)
.L_34:
        /*00dc*/ 	.word	0x00000000
        /*00e0*/ 	.short	0x0000
        /*00e2*/ 	.short	0x0000
        /*00e4*/ 	.byte	0x00, 0xf4, 0x21, 0x00


	//----- nvinfo : EIATTR_SPARSE_MMA_MASK
	.align		4
.L_35:
        /*00e8*/ 	.byte	0x03, 0x50
        /*00ea*/ 	.short	0x0000


	//----- nvinfo : EIATTR_MAXREG_COUNT
	.align		4
        /*00ec*/ 	.byte	0x03, 0x1b
        /*00ee*/ 	.short	0x0080


	//----- nvinfo : EIATTR_NUM_BARRIERS
	.align		4
        /*00f0*/ 	.byte	0x02, 0x4c
        /*00f2*/ 	.byte	0x01
	.zero		1


	//----- nvinfo : EIATTR_ANNOTATIONS
	.align		4
        /*00f4*/ 	.byte	0x04, 0x55
        /*00f6*/ 	.short	(.L_37 - .L_36)


	//   ....[0]....
.L_36:
        /*00f8*/ 	.word	0x00000001
        /*00fc*/ 	.byte	0x50, 0x07, 0x00, 0x00, 0x01, 0x00, 0x00, 0x00, 0x60, 0x07, 0x00, 0x00, 0x01, 0x00, 0x00, 0x00
        /* <DEDUP_REMOVED lines=44> */
        /*03cc*/ 	.byte	0x00, 0x4b, 0x00, 0x00


	//----- nvinfo : EIATTR_VRC_CTA_INIT_COUNT
	.align		4
.L_37:
        /*03d0*/ 	.byte	0x02, 0x4a
	.zero		1
	.zero		1


	//----- nvinfo : EIATTR_EXIT_INSTR_OFFSETS
	.align		4
        /*03d4*/ 	.byte	0x04, 0x1c
        /*03d6*/ 	.short	(.L_39 - .L_38)


	//   ....[0]....
.L_38:
        /*03d8*/ 	.word	0x000067b0


	//   ....[1]....
        /*03dc*/ 	.word	0x000067e0


	//----- nvinfo : EIATTR_REQNTID
	.align		4
.L_39:
        /*03e0*/ 	.byte	0x04, 0x10
        /*03e2*/ 	.short	(.L_41 - .L_40)
.L_40:
        /*03e4*/ 	.word	0x00000200
        /*03e8*/ 	.word	0x00000001
        /*03ec*/ 	.word	0x00000001


	//----- nvinfo : EIATTR_CBANK_PARAM_SIZE
	.align		4
.L_41:
        /*03f0*/ 	.byte	0x03, 0x19
        /*03f2*/ 	.short	0x0050


	//----- nvinfo : EIATTR_PARAM_CBANK
	.align		4
        /*03f4*/ 	.byte	0x04, 0x0a
        /*03f6*/ 	.short	(.L_43 - .L_42)
	.align		4
.L_42:
        /*03f8*/ 	.word	index@(.nv.constant0.matmul_kernel)
        /*03fc*/ 	.short	0x0380
        /*03fe*/ 	.short	0x0050


	//----- nvinfo : EIATTR_SW_WAR
	.align		4
.L_43:
        /*0400*/ 	.byte	0x04, 0x36
        /*0402*/ 	.short	(.L_45 - .L_44)
.L_44:
        /*0404*/ 	.word	0x00000008
.L_45:


//--------------------- .nv.compat                --------------------------
	.section	.nv.compat,"",@"SHT_CUDA_COMPAT_INFO"
	.align	4
        /*0000*/ 	.byte	0x02, 0x02, 0x01, 0x00, 0x02, 0x05, 0x05, 0x00, 0x02, 0x03, 0x00, 0x00, 0x02, 0x06, 0x01, 0x00


//--------------------- .nv.callgraph             --------------------------
	.section	.nv.callgraph,"",@"SHT_CUDA_CALLGRAPH"
	.align	4
	.sectionentsize	8
	.align		4
        /*0000*/ 	.word	0x00000000
	.align		4
        /*0004*/ 	.word	0xffffffff
	.align		4
        /*0008*/ 	.word	0x00000000
	.align		4
        /*000c*/ 	.word	0xfffffffe
	.align		4
        /*0010*/ 	.word	0x00000000
	.align		4
        /*0014*/ 	.word	0xfffffffd
	.align		4
        /*0018*/ 	.word	0x00000000
	.align		4
        /*001c*/ 	.word	0xfffffffc


//--------------------- .text.matmul_kernel       --------------------------
	.section	.text.matmul_kernel,"ax",@progbits
	.align	128
        .global         matmul_kernel
        .type           matmul_kernel,@function
        .size           matmul_kernel,(.L_x_4 - matmul_kernel)
        .other          matmul_kernel,@"STO_CUDA_ENTRY STV_DEFAULT"
matmul_kernel:
.text.matmul_kernel:
[----:B------:R-:W0:Y:S08]  /*0000*/  LDC R1, c[0x0][0x37c] ;  /* 0x0000df00ff017b82 */ /* 0x000e300000000800 */
[----:B------:R-:W1:Y:S01]  /*0010*/  LDC.64 R28, c[0x0][0x398] ;  /* 0x0000e600ff1c7b82 */ /* 0x000e620000000a00 */
[----:B------:R-:W2:Y:S01]  /*0020*/  S2R R5, SR_CTAID.X ;  /* 0x0000000000057919 */ /* 0x000ea20000002500 */
[----:B------:R-:W3:Y:S01]  /*0030*/  LDCU UR4, c[0x0][0x3a0] ;  /* 0x00007400ff0477ac */ /* 0x000ee20008000800 */
[----:B0-----:R-:W-:Y:S01]  /*0040*/  VIADD R1, R1, 0xffffff30 ;  /* 0xffffff3001017836 */ /* 0x001fe20000000000 */
[----:B------:R-:W0:Y:S01]  /*0050*/  S2R R58, SR_TID.X ;  /* 0x00000000003a7919 */ /* 0x000e220000002100 */
[----:B------:R-:W-:Y:S01]  /*0060*/  UMOV UR5, 0x400 ;  /* 0x0000040000057882 */ /* 0x000fe20000000000 */
[----:B------:R-:W4:Y:S02]  /*0070*/  LDCU.64 UR8, c[0x0][0x358] ;  /* 0x00006b00ff0877ac */ /* 0x000f240008000a00 */
[----:B------:R-:W5:Y:S01]  /*0080*/  S2UR UR6, SR_CgaCtaId ;  /* 0x00000000000679c3 */ /* 0x000f620000008800 */
[----:B------:R-:W0:Y:S01]  /*0090*/  LDCU UR7, c[0x0][0x3a0] ;  /* 0x00007400ff0777ac */ /* 0x000e220008000800 */
[----:B---3--:R-:W-:Y:S01]  /*00a0*/  UIADD3 UR4, UPT, UPT, UR4, 0x3f, URZ ;  /* 0x0000003f04047890 */ /* 0x008fe2000fffe0ff */
[----:B-1----:R-:W-:-:S03]  /*00b0*/  VIADD R0, R29, 0x7f ;  /* 0x0000007f1d007836 */ /* 0x002fc60000000000 */
[----:B------:R-:W-:Y:S02]  /*00c0*/  UISETP.GT.AND UP0, UPT, UR4, 0x3f, UPT ;  /* 0x0000003f0400788c */ /* 0x000fe4000bf04270 */
[----:B------:R-:W-:Y:S01]  /*00d0*/  SHF.R.S32.HI R3, RZ, 0x1f, R0 ;  /* 0x0000001fff037819 */ /* 0x000fe20000011400 */
[----:B-----5:R-:W-:-:S03]  /*00e0*/  ULEA UR5, UR6, UR5, 0x18 ;  /* 0x0000000506057291 */ /* 0x020fc6000f8ec0ff */
[----:B------:R-:W-:Y:S02]  /*00f0*/  LEA.HI R3, R3, R0, RZ, 0x7 ;  /* 0x0000000003037211 */ /* 0x000fe400078f38ff */
[----:B--2---:R-:W-:Y:S02]  /*0100*/  IABS R8, R5 ;  /* 0x0000000500087213 */ /* 0x004fe40000000000 */
[----:B------:R-:W-:Y:S02]  /*0110*/  SHF.R.S32.HI R3, RZ, 0x7, R3 ;  /* 0x00000007ff037819 */ /* 0x000fe40000011403 */
[----:B0-----:R-:W-:Y:S02]  /*0120*/  LOP3.LUT R31, R58, 0xff, RZ, 0xc0, !PT ;  /* 0x000000ff3a1f7812 */ /* 0x001fe400078ec0ff */
[----:B------:R-:W-:Y:S01]  /*0130*/  SHF.R.U32.HI R71, RZ, 0x8, R58 ;  /* 0x00000008ff477819 */ /* 0x000fe2000001163a */
[----:B------:R-:W-:-:S03]  /*0140*/  IMAD.SHL.U32 R4, R3, 0x8, RZ ;  /* 0x0000000803047824 */ /* 0x000fc600078e00ff */
[----:B------:R-:W-:Y:S02]  /*0150*/  SGXT.U32 R71, R71, 0x1 ;  /* 0x000000014747781a */ /* 0x000fe40000000000 */
[-C--:B------:R-:W-:Y:S02]  /*0160*/  IABS R7, R4.reuse ;  /* 0x0000000400077213 */ /* 0x080fe40000000000 */
[----:B------:R-:W-:Y:S02]  /*0170*/  IABS R10, R4 ;  /* 0x00000004000a7213 */ /* 0x000fe40000000000 */
[----:B------:R-:W0:Y:S01]  /*0180*/  I2F.RP R0, R7 ;  /* 0x0000000700007306 */ /* 0x000e220000209400 */
[C---:B------:R-:W-:Y:S02]  /*0190*/  LOP3.LUT R79, R71.reuse, 0x2, RZ, 0xfc, !PT ;  /* 0x00000002474f7812 */ /* 0x040fe400078efcff */
[C---:B------:R-:W-:Y:S02]  /*01a0*/  LOP3.LUT R78, R71.reuse, 0x4, RZ, 0xfc, !PT ;  /* 0x00000004474e7812 */ /* 0x040fe400078efcff */
[----:B------:R-:W-:-:S02]  /*01b0*/  LOP3.LUT R77, R71, 0x6, RZ, 0xfc, !PT ;  /* 0x00000006474d7812 */ /* 0x000fc400078efcff */
[C---:B------:R-:W-:Y:S02]  /*01c0*/  LOP3.LUT R76, R71.reuse, 0x8, RZ, 0xfc, !PT ;  /* 0x00000008474c7812 */ /* 0x040fe400078efcff */
[C---:B------:R-:W-:Y:S02]  /*01d0*/  LOP3.LUT R12, R71.reuse, 0x18, RZ, 0xfc, !PT ;  /* 0x00000018470c7812 */ /* 0x040fe400078efcff */
[C---:B------:R-:W-:Y:S02]  /*01e0*/  LOP3.LUT R13, R71.reuse, 0x1a, RZ, 0xfc, !PT ;  /* 0x0000001a470d7812 */ /* 0x040fe400078efcff */
[C---:B------:R-:W-:Y:S01]  /*01f0*/  LOP3.LUT R14, R71.reuse, 0x1c, RZ, 0xfc, !PT ;  /* 0x0000001c470e7812 */ /* 0x040fe200078efcff */
[----:B0-----:R-:W0:Y:S01]  /*0200*/  MUFU.RCP R0, R0 ;  /* 0x0000000000007308 */ /* 0x001e220000001000 */
[C---:B------:R-:W-:Y:S02]  /*0210*/  LOP3.LUT R15, R71.reuse, 0x1e, RZ, 0xfc, !PT ;  /* 0x0000001e470f7812 */ /* 0x040fe400078efcff */
[----:B------:R-:W-:-:S02]  /*0220*/  LOP3.LUT R16, R71, 0x20, RZ, 0xfc, !PT ;  /* 0x0000002047107812 */ /* 0x000fc400078efcff */
[C---:B------:R-:W-:Y:S02]  /*0230*/  LOP3.LUT R17, R71.reuse, 0x22, RZ, 0xfc, !PT ;  /* 0x0000002247117812 */ /* 0x040fe400078efcff */
[C---:B------:R-:W-:Y:S02]  /*0240*/  LOP3.LUT R18, R71.reuse, 0x24, RZ, 0xfc, !PT ;  /* 0x0000002447127812 */ /* 0x040fe400078efcff */
[C---:B------:R-:W-:Y:S02]  /*0250*/  LOP3.LUT R19, R71.reuse, 0x26, RZ, 0xfc, !PT ;  /* 0x0000002647137812 */ /* 0x040fe400078efcff */
[C---:B------:R-:W-:Y:S02]  /*0260*/  LOP3.LUT R20, R71.reuse, 0x28, RZ, 0xfc, !PT ;  /* 0x0000002847147812 */ /* 0x040fe400078efcff */
[C---:B------:R-:W-:Y:S02]  /*0270*/  LOP3.LUT R21, R71.reuse, 0x2a, RZ, 0xfc, !PT ;  /* 0x0000002a47157812 */ /* 0x040fe400078efcff */
[C---:B------:R-:W-:Y:S01]  /*0280*/  LOP3.LUT R22, R71.reuse, 0x2c, RZ, 0xfc, !PT ;  /* 0x0000002c47167812 */ /* 0x040fe200078efcff */
[----:B0-----:R-:W-:Y:S01]  /*0290*/  VIADD R2, R0, 0xffffffe ;  /* 0x0ffffffe00027836 */ /* 0x001fe20000000000 */
[C---:B------:R-:W-:Y:S01]  /*02a0*/  LOP3.LUT R23, R71.reuse, 0x2e, RZ, 0xfc, !PT ;  /* 0x0000002e47177812 */ /* 0x040fe200078efcff */
[----:B------:R-:W-:Y:S01]  /*02b0*/  IMAD.MOV R0, RZ, RZ, -R10 ;  /* 0x000000ffff007224 */ /* 0x000fe200078e0a0a */
[C---:B------:R-:W-:Y:S01]  /*02c0*/  LOP3.LUT R10, R71.reuse, 0x14, RZ, 0xfc, !PT ;  /* 0x00000014470a7812 */ /* 0x040fe200078efcff */
[----:B------:R0:W1:Y:S01]  /*02d0*/  F2I.FTZ.U32.TRUNC.NTZ R3, R2 ;  /* 0x0000000200037305 */ /* 0x000062000021f000 */
[----:B------:R-:W-:-:S02]  /*02e0*/  LOP3.LUT R32, R71, 0x30, RZ, 0xfc, !PT ;  /* 0x0000003047207812 */ /* 0x000fc400078efcff */
[C---:B------:R-:W-:Y:S02]  /*02f0*/  LOP3.LUT R33, R71.reuse, 0x32, RZ, 0xfc, !PT ;  /* 0x0000003247217812 */ /* 0x040fe400078efcff */
[C---:B------:R-:W-:Y:S02]  /*0300*/  LOP3.LUT R34, R71.reuse, 0x34, RZ, 0xfc, !PT ;  /* 0x0000003447227812 */ /* 0x040fe400078efcff */
[C---:B------:R-:W-:Y:S01]  /*0310*/  LOP3.LUT R35, R71.reuse, 0x36, RZ, 0xfc, !PT ;  /* 0x0000003647237812 */ /* 0x040fe200078efcff */
[----:B0-----:R-:W-:Y:S01]  /*0320*/  IMAD.MOV.U32 R2, RZ, RZ, RZ ;  /* 0x000000ffff027224 */ /* 0x001fe200078e00ff */
[C---:B------:R-:W-:Y:S02]  /*0330*/  LOP3.LUT R36, R71.reuse, 0x38, RZ, 0xfc, !PT ;  /* 0x0000003847247812 */ /* 0x040fe400078efcff */
[C---:B------:R-:W-:Y:S02]  /*0340*/  LOP3.LUT R37, R71.reuse, 0x3a, RZ, 0xfc, !PT ;  /* 0x0000003a47257812 */ /* 0x040fe400078efcff */
[C---:B------:R-:W-:Y:S01]  /*0350*/  LOP3.LUT R38, R71.reuse, 0x3c, RZ, 0xfc, !PT ;  /* 0x0000003c47267812 */ /* 0x040fe200078efcff */
[----:B-1----:R-:W-:Y:S01]  /*0360*/  IMAD.MOV R6, RZ, RZ, -R3 ;  /* 0x000000ffff067224 */ /* 0x002fe200078e0a03 */
[----:B------:R-:W-:-:S03]  /*0370*/  LOP3.LUT R39, R71, 0x3e, RZ, 0xfc, !PT ;  /* 0x0000003e47277812 */ /* 0x000fc600078efcff */
[----:B------:R-:W-:Y:S02]  /*0380*/  IMAD R9, R6, R7, RZ ;  /* 0x0000000706097224 */ /* 0x000fe400078e02ff */
[----:B------:R-:W-:Y:S02]  /*0390*/  IMAD.MOV.U32 R6, RZ, RZ, R8 ;  /* 0x000000ffff067224 */ /* 0x000fe400078e0008 */
[----:B------:R-:W-:-:S06]  /*03a0*/  IMAD.HI.U32 R3, R3, R9, R2 ;  /* 0x0000000903037227 */ /* 0x000fcc00078e0002 */
[----:B------:R-:W-:-:S04]  /*03b0*/  IMAD.HI.U32 R3, R3, R6, RZ ;  /* 0x0000000603037227 */ /* 0x000fc800078e00ff */
[----:B------:R-:W-:-:S05]  /*03c0*/  IMAD R0, R3, R0, R6 ;  /* 0x0000000003007224 */ /* 0x000fca00078e0206 */
[----:B------:R-:W-:-:S13]  /*03d0*/  ISETP.GT.U32.AND P1, PT, R7, R0, PT ;  /* 0x000000000700720c */ /* 0x000fda0003f24070 */
[----:B------:R-:W-:Y:S02]  /*03e0*/  @!P1 IMAD.IADD R0, R0, 0x1, -R7 ;  /* 0x0000000100009824 */ /* 0x000fe400078e0a07 */
[----:B------:R-:W-:Y:S01]  /*03f0*/  @!P1 VIADD R3, R3, 0x1 ;  /* 0x0000000103039836 */ /* 0x000fe20000000000 */
[----:B------:R-:W-:Y:S02]  /*0400*/  ISETP.NE.AND P1, PT, R4, RZ, PT ;  /* 0x000000ff0400720c */ /* 0x000fe40003f25270 */
[----:B------:R-:W-:Y:S02]  /*0410*/  ISETP.GE.U32.AND P0, PT, R0, R7, PT ;  /* 0x000000070000720c */ /* 0x000fe40003f06070 */
[----:B------:R-:W-:-:S04]  /*0420*/  LOP3.LUT R0, R5, R4, RZ, 0x3c, !PT ;  /* 0x0000000405007212 */ /* 0x000fc800078e3cff */
[----:B------:R-:W-:Y:S01]  /*0430*/  ISETP.GE.AND P2, PT, R0, RZ, PT ;  /* 0x000000ff0000720c */ /* 0x000fe20003f46270 */
[----:B------:R-:W-:-:S06]  /*0440*/  VIADD R0, R28, 0xff ;  /* 0x000000ff1c007836 */ /* 0x000fcc0000000000 */
[----:B------:R-:W-:-:S04]  /*0450*/  @P0 VIADD R3, R3, 0x1 ;  /* 0x0000000103030836 */ /* 0x000fc80000000000 */
[----:B------:R-:W-:Y:S01]  /*0460*/  IMAD.MOV.U32 R2, RZ, RZ, R3 ;  /* 0x000000ffff027224 */ /* 0x000fe200078e0003 */
[----:B------:R-:W-:-:S03]  /*0470*/  SHF.R.S32.HI R3, RZ, 0x1f, R0 ;  /* 0x0000001fff037819 */ /* 0x000fc60000011400 */
[----:B------:R-:W-:Y:S01]  /*0480*/  @!P2 IMAD.MOV R2, RZ, RZ, -R2 ;  /* 0x000000ffff02a224 */ /* 0x000fe200078e0a02 */
[----:B------:R-:W-:Y:S02]  /*0490*/  @!P1 LOP3.LUT R2, RZ, R4, RZ, 0x33, !PT ;  /* 0x00000004ff029212 */ /* 0x000fe400078e33ff */
[----:B------:R-:W-:-:S03]  /*04a0*/  LEA.HI R3, R3, R0, RZ, 0x8 ;  /* 0x0000000003037211 */ /* 0x000fc600078f40ff */
[----:B------:R-:W-:Y:S02]  /*04b0*/  IMAD.SHL.U32 R6, R2, 0x8, RZ ;  /* 0x0000000802067824 */ /* 0x000fe400078e00ff */
[----:B------:R-:W-:-:S03]  /*04c0*/  IMAD.MOV R2, RZ, RZ, -R2 ;  /* 0x000000ffff027224 */ /* 0x000fc600078e0a02 */
[----:B------:R-:W-:Y:S01]  /*04d0*/  LEA.HI.SX32 R3, R3, -R6, 0x18 ;  /* 0x8000000603037211 */ /* 0x000fe200078fc2ff */
[----:B------:R-:W-:-:S03]  /*04e0*/  IMAD R4, R4, R2, R5 ;  /* 0x0000000204047224 */ /* 0x000fc600078e0205 */
[----:B------:R-:W-:Y:S02]  /*04f0*/  VIMNMX R11, PT, PT, R3, 0x8, PT ;  /* 0x00000008030b7848 */ /* 0x000fe40003fe0100 */
[----:B------:R-:W-:Y:S02]  /*0500*/  IABS R9, R4 ;  /* 0x0000000400097213 */ /* 0x000fe40000000000 */
[----:B------:R-:W-:-:S04]  /*0510*/  IABS R7, R11 ;  /* 0x0000000b00077213 */ /* 0x000fc80000000000 */
[----:B------:R-:W0:Y:S08]  /*0520*/  I2F.RP R0, R7 ;  /* 0x0000000700007306 */ /* 0x000e300000209400 */
[----:B0-----:R-:W0:Y:S02]  /*0530*/  MUFU.RCP R0, R0 ;  /* 0x0000000000007308 */ /* 0x001e240000001000 */
[----:B0-----:R-:W-:-:S06]  /*0540*/  VIADD R3, R0, 0xffffffe ;  /* 0x0ffffffe00037836 */ /* 0x001fcc0000000000 */
[----:B------:R-:W0:Y:S02]  /*0550*/  F2I.FTZ.U32.TRUNC.NTZ R3, R3 ;  /* 0x0000000300037305 */ /* 0x000e24000021f000 */
[----:B0-----:R-:W-:-:S04]  /*0560*/  IMAD.MOV R8, RZ, RZ, -R3 ;  /* 0x000000ffff087224 */ /* 0x001fc800078e0a03 */
[----:B------:R-:W-:Y:S01]  /*0570*/  IMAD.MOV.U32 R2, RZ, RZ, R8 ;  /* 0x000000ffff027224 */ /* 0x000fe200078e0008 */
[----:B------:R-:W-:-:S03]  /*0580*/  IABS R8, R11 ;  /* 0x0000000b00087213 */ /* 0x000fc60000000000 */
[----:B------:R-:W-:Y:S02]  /*0590*/  IMAD R5, R2, R7, RZ ;  /* 0x0000000702057224 */ /* 0x000fe400078e02ff */
[----:B------:R-:W-:Y:S02]  /*05a0*/  IMAD.MOV.U32 R2, RZ, RZ, RZ ;  /* 0x000000ffff027224 */ /* 0x000fe400078e00ff */
[----:B------:R-:W-:Y:S01]  /*05b0*/  IMAD.MOV R0, RZ, RZ, -R8 ;  /* 0x000000ffff007224 */ /* 0x000fe200078e0a08 */
[----:B------:R-:W-:Y:S01]  /*05c0*/  LOP3.LUT R8, R71, 0x10, RZ, 0xfc, !PT ;  /* 0x0000001047087812 */ /* 0x000fe200078efcff */
[----:B------:R-:W-:Y:S01]  /*05d0*/  IMAD.HI.U32 R2, R3, R5, R2 ;  /* 0x0000000503027227 */ /* 0x000fe200078e0002 */
[----:B------:R-:W-:Y:S02]  /*05e0*/  LOP3.LUT R3, R58, 0x1ff, RZ, 0xc0, !PT ;  /* 0x000001ff3a037812 */ /* 0x000fe400078ec0ff */
[----:B------:R-:W-:-:S03]  /*05f0*/  LOP3.LUT R5, R71, 0xa, RZ, 0xfc, !PT ;  /* 0x0000000a47057812 */ /* 0x000fc600078efcff */
[----:B------:R-:W-:-:S04]  /*0600*/  IMAD.HI.U32 R2, R2, R9, RZ ;  /* 0x0000000902027227 */ /* 0x000fc800078e00ff */
[----:B------:R-:W-:Y:S01]  /*0610*/  IMAD R0, R2, R0, R9 ;  /* 0x0000000002007224 */ /* 0x000fe200078e0209 */
[----:B------:R-:W-:-:S04]  /*0620*/  LOP3.LUT R9, R71, 0x12, RZ, 0xfc, !PT ;  /* 0x0000001247097812 */ /* 0x000fc800078efcff */
[----:B------:R-:W-:-:S13]  /*0630*/  ISETP.GT.U32.AND P1, PT, R7, R0, PT ;  /* 0x000000000700720c */ /* 0x000fda0003f24070 */
[----:B------:R-:W-:Y:S02]  /*0640*/  @!P1 IMAD.IADD R0, R0, 0x1, -R7 ;  /* 0x0000000100009824 */ /* 0x000fe400078e0a07 */
[----:B------:R-:W-:Y:S01]  /*0650*/  @!P1 VIADD R2, R2, 0x1 ;  /* 0x0000000102029836 */ /* 0x000fe20000000000 */
[----:B------:R-:W-:Y:S02]  /*0660*/  ISETP.NE.AND P1, PT, R11, RZ, PT ;  /* 0x000000ff0b00720c */ /* 0x000fe40003f25270 */
[----:B------:R-:W-:Y:S02]  /*0670*/  ISETP.GE.U32.AND P0, PT, R0, R7, PT ;  /* 0x000000070000720c */ /* 0x000fe40003f06070 */
[----:B------:R-:W-:Y:S02]  /*0680*/  LOP3.LUT R0, R4, R11, RZ, 0x3c, !PT ;  /* 0x0000000b04007212 */ /* 0x000fe400078e3cff */
[----:B------:R-:W-:Y:S02]  /*0690*/  LOP3.LUT R7, R71, 0xe, RZ, 0xfc, !PT ;  /* 0x0000000e47077812 */ /* 0x000fe400078efcff */
[----:B------:R-:W-:-:S07]  /*06a0*/  ISETP.GE.AND P2, PT, R0, RZ, PT ;  /* 0x000000ff0000720c */ /* 0x000fce0003f46270 */
[----:B------:R-:W-:-:S06]  /*06b0*/  @P0 VIADD R2, R2, 0x1 ;  /* 0x0000000102020836 */ /* 0x000fcc0000000000 */
[----:B------:R-:W-:Y:S01]  /*06c0*/  @!P2 IMAD.MOV R2, RZ, RZ, -R2 ;  /* 0x000000ffff02a224 */ /* 0x000fe200078e0a02 */
[----:B------:R-:W-:-:S05]  /*06d0*/  @!P1 LOP3.LUT R2, RZ, R11, RZ, 0x33, !PT ;  /* 0x0000000bff029212 */ /* 0x000fca00078e33ff */
[----:B------:R-:W-:Y:S02]  /*06e0*/  IMAD.MOV R0, RZ, RZ, -R2 ;  /* 0x000000ffff007224 */ /* 0x000fe400078e0a02 */
[----:B------:R-:W-:Y:S02]  /*06f0*/  IMAD.SHL.U32 R45, R2, 0x80, RZ ;  /* 0x00000080022d7824 */ /* 0x000fe400078e00ff */
[----:B------:R-:W-:Y:S01]  /*0700*/  IMAD R0, R11, R0, R4 ;  /* 0x000000000b007224 */ /* 0x000fe200078e0204 */
[----:B------:R-:W-:-:S03]  /*0710*/  LOP3.LUT R11, R71, 0x16, RZ, 0xfc, !PT ;  /* 0x00000016470b7812 */ /* 0x000fc600078efcff */
[----:B------:R-:W-:Y:S01]  /*0720*/  IMAD.IADD R0, R6, 0x1, R0 ;  /* 0x0000000106007824 */ /* 0x000fe200078e0200 */
[----:B------:R-:W-:-:S03]  /*0730*/  LOP3.LUT R6, R71, 0xc, RZ, 0xfc, !PT ;  /* 0x0000000c47067812 */ /* 0x000fc600078efcff */
[----:B------:R-:W-:-:S05]  /*0740*/  IMAD R44, R0, 0x100, R31 ;  /* 0x00000100002c7824 */ /* 0x000fca00078e021f */
[----:B------:R0:W-:Y:S04]  /*0750*/  STL [R1+0xa0], R44 ;  /* 0x0000a02c01007387 */ /* 0x0001e80000100800 */
[----:B------:R0:W-:Y:S01]  /*0760*/  STL [R1+0x48], R45 ;  /* 0x0000482d01007387 */ /* 0x0001e20000100800 */
[----:B----4-:R-:W-:Y:S05]  /*0770*/  BRA.U UP0, `(.L_x_0) ;  /* 0x0000000100547547 */ /* 0x010fea000b800000 */
[C---:B------:R-:W-:Y:S01]  /*0780*/  IMAD.SHL.U32 R2, R58.reuse, 0x100, RZ ;  /* 0x000001003a027824 */ /* 0x040fe200078e00ff */
[----:B------:R-:W-:Y:S01]  /*0790*/  CS2R R80, SRZ ;  /* 0x0000000000507805 */ /* 0x000fe2000001ff00 */
[----:B------:R-:W-:Y:S01]  /*07a0*/  IMAD.SHL.U32 R0, R58, 0x2, RZ ;  /* 0x000000023a007824 */ /* 0x000fe200078e00ff */
[----:B------:R-:W-:Y:S02]  /*07b0*/  CS2R R82, SRZ ;  /* 0x0000000000527805 */ /* 0x000fe4000001ff00 */
[----:B------:R-:W-:Y:S01]  /*07c0*/  CS2R R52, SRZ ;  /* 0x0000000000347805 */ /* 0x000fe2000001ff00 */
[----:B------:R1:W-:Y:S01]  /*07d0*/  STL [R1+0xa8], R2 ;  /* 0x0000a80201007387 */ /* 0x0003e20000100800 */
[----:B------:R-:W-:Y:S02]  /*07e0*/  CS2R R54, SRZ ;  /* 0x0000000000367805 */ /* 0x000fe4000001ff00 */
[----:B------:R-:W-:Y:S02]  /*07f0*/  CS2R R104, SRZ ;  /* 0x0000000000687805 */ /* 0x000fe4000001ff00 */
[----:B------:R-:W-:Y:S01]  /*0800*/  CS2R R106, SRZ ;  /* 0x00000000006a7805 */ /* 0x000fe2000001ff00 */
[----:B------:R1:W-:Y:S01]  /*0810*/  STL [R1+0xa4], R0 ;  /* 0x0000a40001007387 */ /* 0x0003e20000100800 */
[----:B------:R-:W-:-:S02]  /*0820*/  CS2R R60, SRZ ;  /* 0x00000000003c7805 */ /* 0x000fc4000001ff00 */
[----:B------:R-:W-:Y:S02]  /*0830*/  CS2R R62, SRZ ;  /* 0x00000000003e7805 */ /* 0x000fe4000001ff00 */
[----:B------:R-:W-:Y:S02]  /*0840*/  CS2R R64, SRZ ;  /* 0x0000000000407805 */ /* 0x000fe4000001ff00 */
[----:B------:R-:W-:Y:S02]  /*0850*/  CS2R R66, SRZ ;  /* 0x0000000000427805 */ /* 0x000fe4000001ff00 */
[----:B------:R-:W-:Y:S02]  /*0860*/  CS2R R40, SRZ ;  /* 0x0000000000287805 */ /* 0x000fe4000001ff00 */
[----:B------:R-:W-:Y:S02]  /*0870*/  CS2R R42, SRZ ;  /* 0x00000000002a7805 */ /* 0x000fe4000001ff00 */
[----:B------:R-:W-:-:S02]  /*0880*/  CS2R R28, SRZ ;  /* 0x00000000001c7805 */ /* 0x000fc4000001ff00 */
[----:B------:R-:W-:Y:S02]  /*0890*/  CS2R R30, SRZ ;  /* 0x00000000001e7805 */ /* 0x000fe4000001ff00 */
[----:B------:R-:W-:Y:S02]  /*08a0*/  CS2R R76, SRZ ;  /* 0x00000000004c7805 */ /* 0x000fe4000001ff00 */
[----:B------:R-:W-:Y:S01]  /*08b0*/  CS2R R78, SRZ ;  /* 0x00000000004e7805 */ /* 0x000fe2000001ff00 */
[----:B-1----:R-:W-:Y:S06]  /*08c0*/  BRA `(.L_x_1) ;  /* 0x00000040006c7947 */ /* 0x002fec0003800000 */
.L_x_0:
[----:B------:R-:W-:Y:S01]  /*08d0*/  IABS R30, R28 ;  /* 0x0000001c001e7213 */ /* 0x000fe20000000000 */
[----:B------:R-:W-:Y:S01]  /*08e0*/  IMAD.SHL.U32 R118, R31, 0x2, RZ ;  /* 0x000000021f767824 */ /* 0x000fe200078e00ff */
[----:B------:R-:W-:Y:S01]  /*08f0*/  IABS R2, R29 ;  /* 0x0000001d00027213 */ /* 0x000fe20000000000 */
[----:B------:R-:W-:Y:S01]  /*0900*/  IMAD.SHL.U32 R116, R3, 0x2, RZ ;  /* 0x0000000203747824 */ /* 0x000fe200078e00ff */
[----:B------:R-:W1:Y:S01]  /*0910*/  I2F.RP R4, R30 ;  /* 0x0000001e00047306 */ /* 0x000e620000209400 */
[C---:B------:R-:W-:Y:S01]  /*0920*/  LOP3.LUT P0, RZ, R58.reuse, 0x100, RZ, 0xc0, !PT ;  /* 0x000001003aff7812 */ /* 0x040fe2000780c0ff */
[C---:B------:R-:W-:Y:S01]  /*0930*/  IMAD.SHL.U32 R60, R58.reuse, 0x2, RZ ;  /* 0x000000023a3c7824 */ /* 0x040fe200078e00ff */
[----:B------:R-:W-:Y:S01]  /*0940*/  LOP3.LUT R3, R58, 0x1c0, RZ, 0xc0, !PT ;  /* 0x000001c03a037812 */ /* 0x000fe200078ec0ff */
[----:B------:R-:W2:Y:S01]  /*0950*/  LDCU UR6, c[0x0][0x3b0] ;  /* 0x00007600ff0677ac */ /* 0x000ea20008000800 */
[----:B------:R-:W-:Y:S01]  /*0960*/  ISETP.GE.AND P6, PT, R44, RZ, PT ;  /* 0x000000ff2c00720c */ /* 0x000fe20003fc6270 */
[----:B------:R-:W3:Y:S01]  /*0970*/  LDC R84, c[0x0][0x3ac] ;  /* 0x0000eb00ff547b82 */ /* 0x000ee20000000800 */
[----:B------:R-:W-:Y:S01]  /*0980*/  ISETP.NE.AND P4, PT, R28, RZ, PT ;  /* 0x000000ff1c00720c */ /* 0x000fe20003f85270 */
[----:B------:R-:W4:Y:S01]  /*0990*/  I2F.RP R0, R2 ;  /* 0x0000000200007306 */ /* 0x000f220000209400 */
[----:B------:R-:W5:Y:S01]  /*09a0*/  LDCU.128 UR12, c[0x0][0x380] ;  /* 0x00007000ff0c77ac */ /* 0x000f620008000c00 */
[----:B------:R-:W-:Y:S01]  /*09b0*/  STL [R1+0xa4], R60 ;  /* 0x0000a43c01007387 */ /* 0x000fe20000100800 */
[----:B------:R-:W-:-:S02]  /*09c0*/  LOP3.LUT R117, R58, 0x3f, RZ, 0xc0, !PT ;  /* 0x0000003f3a757812 */ /* 0x000fc400078ec0ff */
[----:B------:R-:W-:Y:S01]  /*09d0*/  CS2R R92, SRZ ;  /* 0x00000000005c7805 */ /* 0x000fe2000001ff00 */
[----:B------:R-:W0:Y:S01]  /*09e0*/  LDCU UR10, c[0x0][0x3a4] ;  /* 0x00007480ff0a77ac */ /* 0x000e220008000800 */
[----:B------:R-:W-:Y:S02]  /*09f0*/  CS2R R94, SRZ ;  /* 0x00000000005e7805 */ /* 0x000fe4000001ff00 */
[----:B------:R-:W-:Y:S01]  /*0a00*/  CS2R R80, SRZ ;  /* 0x0000000000507805 */ /* 0x000fe2000001ff00 */
[----:B-1----:R-:W1:Y:S01]  /*0a10*/  MUFU.RCP R4, R4 ;  /* 0x0000000400047308 */ /* 0x002e620000001000 */
[----:B------:R-:W-:Y:S02]  /*0a20*/  CS2R R82, SRZ ;  /* 0x0000000000527805 */ /* 0x000fe4000001ff00 */
[----:B------:R-:W-:Y:S02]  /*0a30*/  CS2R R72, SRZ ;  /* 0x0000000000487805 */ /* 0x000fe4000001ff00 */
[----:B------:R-:W-:-:S02]  /*0a40*/  CS2R R74, SRZ ;  /* 0x00000000004a7805 */ /* 0x000fc4000001ff00 */
[----:B------:R-:W-:Y:S02]  /*0a50*/  CS2R R104, SRZ ;  /* 0x0000000000687805 */ /* 0x000fe4000001ff00 */
[----:B------:R-:W-:Y:S02]  /*0a60*/  CS2R R106, SRZ ;  /* 0x00000000006a7805 */ /* 0x000fe4000001ff00 */
[----:B------:R-:W-:Y:S02]  /*0a70*/  CS2R R68, SRZ ;  /* 0x0000000000447805 */ /* 0x000fe4000001ff00 */
[----:B------:R-:W-:Y:S01]  /*0a80*/  CS2R R86, SRZ ;  /* 0x0000000000567805 */ /* 0x000fe2000001ff00 */
[----:B----4-:R-:W4:Y:S01]  /*0a90*/  MUFU.RCP R0, R0 ;  /* 0x0000000000007308 */ /* 0x010f220000001000 */
[----:B---3--:R-:W-:Y:S01]  /*0aa0*/  IMAD R117, R117, R84, RZ ;  /* 0x0000005475757224 */ /* 0x008fe200078e02ff */
[----:B------:R-:W-:Y:S01]  /*0ab0*/  CS2R R84, SRZ ;  /* 0x0000000000547805 */ /* 0x000fe2000001ff00 */
[----:B-1----:R-:W-:Y:S01]  /*0ac0*/  VIADD R24, R4, 0xffffffe ;  /* 0x0ffffffe04187836 */ /* 0x002fe20000000000 */
[----:B------:R-:W-:-:S04]  /*0ad0*/  IABS R4, R44 ;  /* 0x0000002c00047213 */ /* 0x000fc80000000000 */
[----:B------:R1:W3:Y:S01]  /*0ae0*/  F2I.FTZ.U32.TRUNC.NTZ R25, R24 ;  /* 0x0000001800197305 */ /* 0x0002e2000021f000 */
[----:B----4-:R-:W-:Y:S01]  /*0af0*/  VIADD R26, R0, 0xffffffe ;  /* 0x0ffffffe001a7836 */ /* 0x010fe20000000000 */
[----:B------:R-:W-:-:S06]  /*0b00*/  LOP3.LUT R0, R58, 0x7, RZ, 0xc0, !PT ;  /* 0x000000073a007812 */ /* 0x000fcc00078ec0ff */
[----:B------:R4:W0:Y:S01]  /*0b10*/  F2I.FTZ.U32.TRUNC.NTZ R27, R26 ;  /* 0x0000001a001b7305 */ /* 0x000822000021f000 */
[----:B-1----:R-:W-:Y:S02]  /*0b20*/  IMAD.MOV.U32 R24, RZ, RZ, RZ ;  /* 0x000000ffff187224 */ /* 0x002fe400078e00ff */
[----:B---3--:R-:W-:Y:S02]  /*0b30*/  IMAD.MOV R41, RZ, RZ, -R25 ;  /* 0x000000ffff297224 */ /* 0x008fe400078e0a19 */
[----:B----4-:R-:W-:Y:S02]  /*0b40*/  IMAD.MOV.U32 R26, RZ, RZ, RZ ;  /* 0x000000ffff1a7224 */ /* 0x010fe400078e00ff */
[----:B------:R-:W-:-:S04]  /*0b50*/  IMAD R41, R41, R30, RZ ;  /* 0x0000001e29297224 */ /* 0x000fc800078e02ff */
[----:B------:R-:W-:Y:S01]  /*0b60*/  IMAD.HI.U32 R25, R25, R41, R24 ;  /* 0x0000002919197227 */ /* 0x000fe200078e0018 */
[----:B------:R-:W-:-:S03]  /*0b70*/  SHF.R.U32.HI R24, RZ, 0x6, R58 ;  /* 0x00000006ff187819 */ /* 0x000fc6000001163a */
[----:B0-----:R-:W-:Y:S01]  /*0b80*/  IMAD.MOV R41, RZ, RZ, -R27 ;  /* 0x000000ffff297224 */ /* 0x001fe200078e0a1b */
[----:B------:R-:W-:Y:S01]  /*0b90*/  SGXT.U32 R24, R24, 0x3 ;  /* 0x000000031818781a */ /* 0x000fe20000000000 */
[----:B------:R-:W-:-:S03]  /*0ba0*/  IMAD.HI.U32 R25, R25, R4, RZ ;  /* 0x0000000419197227 */ /* 0x000fc600078e00ff */
[----:B------:R-:W-:Y:S01]  /*0bb0*/  LOP3.LUT R24, R45, R24, RZ, 0xfc, !PT ;  /* 0x000000182d187212 */ /* 0x000fe200078efcff */
[----:B------:R-:W-:Y:S01]  /*0bc0*/  IMAD.MOV R31, RZ, RZ, -R25 ;  /* 0x000000ffff1f7224 */ /* 0x000fe200078e0a19 */
[----:B------:R-:W-:Y:S02]  /*0bd0*/  SEL R25, RZ, 0x210, !P0 ;  /* 0x00000210ff197807 */ /* 0x000fe40004000000 */
[----:B------:R-:W-:Y:S01]  /*0be0*/  LOP3.LUT R40, R24, 0x78, RZ, 0xfc, !PT ;  /* 0x0000007818287812 */ /* 0x000fe200078efcff */
[C---:B------:R-:W-:Y:S01]  /*0bf0*/  IMAD R31, R30.reuse, R31, R4 ;  /* 0x0000001f1e1f7224 */ /* 0x040fe200078e0204 */
[----:B------:R-:W-:Y:S01]  /*0c00*/  LOP3.LUT R118, R25, R118, RZ, 0x3c, !PT ;  /* 0x0000007619767212 */ /* 0x000fe200078e3cff */
[----:B------:R-:W-:Y:S01]  /*0c10*/  IMAD R25, R41, R2, RZ ;  /* 0x0000000229197224 */ /* 0x000fe200078e02ff */
[----:B------:R-:W-:Y:S02]  /*0c20*/  IABS R43, R40 ;  /* 0x00000028002b7213 */ /* 0x000fe40000000000 */
[----:B------:R-:W-:Y:S01]  /*0c30*/  ISETP.GT.U32.AND P0, PT, R30, R31, PT ;  /* 0x0000001f1e00720c */ /* 0x000fe20003f04070 */
[----:B------:R-:W-:Y:S01]  /*0c40*/  IMAD.HI.U32 R4, R27, R25, R26 ;  /* 0x000000191b047227 */ /* 0x000fe200078e001a */
[----:B------:R-:W-:-:S02]  /*0c50*/  SHF.R.U32.HI R27, RZ, 0x2, R3 ;  /* 0x00000002ff1b7819 */ /* 0x000fc40000011603 */
[----:B------:R-:W-:Y:S01]  /*0c60*/  LOP3.LUT R42, R24, 0x70, RZ, 0xfc, !PT ;  /* 0x00000070182a7812 */ /* 0x000fe200078efcff */
[----:B------:R-:W-:Y:S01]  /*0c70*/  IMAD.SHL.U32 R25, R58, 0x20, RZ ;  /* 0x000000203a197824 */ /* 0x000fe200078e00ff */
[----:B------:R-:W-:Y:S01]  /*0c80*/  LOP3.LUT R116, R116, R27, RZ, 0x3c, !PT ;  /* 0x0000001b74747212 */ /* 0x000fe200078e3cff */
[----:B------:R-:W-:Y:S01]  /*0c90*/  IMAD.HI.U32 R3, R4, R43, RZ ;  /* 0x0000002b04037227 */ /* 0x000fe200078e00ff */
[----:B------:R-:W-:Y:S02]  /*0ca0*/  IABS R45, R42 ;  /* 0x0000002a002d7213 */ /* 0x000fe40000000000 */
[----:B------:R-:W-:Y:S01]  /*0cb0*/  ISETP.GE.AND P3, PT, R40, RZ, PT ;  /* 0x000000ff2800720c */ /* 0x000fe20003f66270 */
[----:B------:R-:W-:Y:S01]  /*0cc0*/  IMAD.MOV R3, RZ, RZ, -R3 ;  /* 0x000000ffff037224 */ /* 0x000fe200078e0a03 */
[----:B------:R-:W-:Y:S01]  /*0cd0*/  LOP3.LUT R41, R25, 0xc00, RZ, 0xc0, !PT ;  /* 0x00000c0019297812 */ /* 0x000fe200078ec0ff */
[----:B------:R-:W-:Y:S01]  /*0ce0*/  @!P0 IMAD.IADD R31, R31, 0x1, -R30 ;  /* 0x000000011f1f8824 */ /* 0x000fe200078e0a1e */
[----:B------:R-:W-:Y:S01]  /*0cf0*/  ISETP.GE.AND P2, PT, R42, RZ, PT ;  /* 0x000000ff2a00720c */ /* 0x000fe20003f46270 */
[----:B------:R-:W-:Y:S01]  /*0d00*/  IMAD R27, R2, R3, R43 ;  /* 0x00000003021b7224 */ /* 0x000fe200078e022b */
[----:B------:R-:W-:Y:S01]  /*0d10*/  LOP3.LUT R3, R24, 0x68, RZ, 0xfc, !PT ;  /* 0x0000006818037812 */ /* 0x000fe200078efcff */
[----:B------:R-:W-:Y:S01]  /*0d20*/  IMAD.HI.U32 R25, R4, R45, RZ ;  /* 0x0000002d04197227 */ /* 0x000fe200078e00ff */
[----:B------:R-:W-:-:S02]  /*0d30*/  ISETP.GT.U32.AND P0, PT, R30, R31, PT ;  /* 0x0000001f1e00720c */ /* 0x000fc40003f04070 */
[----:B------:R-:W-:Y:S01]  /*0d40*/  ISETP.GE.AND P1, PT, R3, RZ, PT ;  /* 0x000000ff0300720c */ /* 0x000fe20003f26270 */
[----:B------:R-:W-:Y:S01]  /*0d50*/  IMAD.MOV R25, RZ, RZ, -R25 ;  /* 0x000000ffff197224 */ /* 0x000fe200078e0a19 */
[----:B------:R-:W-:Y:S01]  /*0d60*/  IABS R40, R3 ;  /* 0x0000000300287213 */ /* 0x000fe20000000000 */
[----:B------:R-:W-:Y:S01]  /*0d70*/  IMAD.SHL.U32 R26, R0, 0x10, RZ ;  /* 0x00000010001a7824 */ /* 0x000fe200078e00ff */
[----:B------:R-:W-:Y:S01]  /*0d80*/  LOP3.LUT R42, R24, 0x50, RZ, 0xfc, !PT ;  /* 0x00000050182a7812 */ /* 0x000fe200078efcff */
[----:B------:R-:W-:Y:S01]  /*0d90*/  IMAD R25, R2, R25, R45 ;  /* 0x0000001902197224 */ /* 0x000fe200078e022d */
[----:B------:R-:W-:Y:S01]  /*0da0*/  LOP3.LUT R44, R24, 0x40, RZ, 0xfc, !PT ;  /* 0x00000040182c7812 */ /* 0x000fe200078efcff */
[----:B------:R-:W-:Y:S01]  /*0db0*/  IMAD R41, R0, 0x80, R41 ;  /* 0x0000008000297824 */ /* 0x000fe200078e0229 */
[----:B------:R-:W-:Y:S01]  /*0dc0*/  LOP3.LUT R26, R26, 0x30, R60, 0x78, !PT ;  /* 0x000000301a1a7812 */ /* 0x000fe200078e783c */
[----:B------:R-:W-:Y:S01]  /*0dd0*/  IMAD R0, R0, 0x210, RZ ;  /* 0x0000021000007824 */ /* 0x000fe200078e02ff */
[----:B------:R-:W-:Y:S01]  /*0de0*/  IABS R45, R42 ;  /* 0x0000002a002d7213 */ /* 0x000fe20000000000 */
[----:B------:R-:W-:Y:S01]  /*0df0*/  @!P0 IMAD.IADD R31, R31, 0x1, -R30 ;  /* 0x000000011f1f8824 */ /* 0x000fe200078e0a1e */
[C---:B------:R-:W-:Y:S01]  /*0e00*/  LOP3.LUT R30, R24.reuse, 0x58, RZ, 0xfc, !PT ;  /* 0x00000058181e7812 */ /* 0x040fe200078efcff */
[----:B------:R-:W-:Y:S01]  /*0e10*/  IMAD.IADD R88, R41, 0x1, R26 ;  /* 0x0000000129587824 */ /* 0x000fe200078e021a */
[----:B------:R-:W-:Y:S01]  /*0e20*/  LOP3.LUT R26, R24, 0x60, RZ, 0xfc, !PT ;  /* 0x00000060181a7812 */ /* 0x000fe200078efcff */
[----:B------:R-:W-:Y:S01]  /*0e30*/  IMAD.MOV.U32 R3, RZ, RZ, R31 ;  /* 0x000000ffff037224 */ /* 0x000fe200078e001f */
[----:B------:R-:W-:Y:S01]  /*0e40*/  IABS R43, R30 ;  /* 0x0000001e002b7213 */ /* 0x000fe20000000000 */
[----:B------:R-:W-:Y:S01]  /*0e50*/  IMAD.MOV.U32 R31, RZ, RZ, R40 ;  /* 0x000000ffff1f7224 */ /* 0x000fe200078e0028 */
[----:B------:R-:W-:Y:S01]  /*0e60*/  ISETP.GE.AND P0, PT, R26, RZ, PT ;  /* 0x000000ff1a00720c */ /* 0x000fe20003f06270 */
[----:B------:R-:W-:Y:S01]  /*0e70*/  @!P6 IMAD.MOV R3, RZ, RZ, -R3 ;  /* 0x000000ffff03e224 */ /* 0x000fe200078e0a03 */
[----:B------:R-:W-:Y:S01]  /*0e80*/  ISETP.GT.U32.AND P6, PT, R2, R27, PT ;  /* 0x0000001b0200720c */ /* 0x000fe20003fc4070 */
[----:B------:R-:W-:Y:S01]  /*0e90*/  STL [R1+0x4c], R88 ;  /* 0x00004c5801007387 */ /* 0x000fe20000100800 */
[----:B------:R-:W-:-:S02]  /*0ea0*/  @!P4 LOP3.LUT R3, RZ, R28, RZ, 0x33, !PT ;  /* 0x0000001cff03c212 */ /* 0x000fc400078e33ff */
[----:B------:R-:W-:Y:S02]  /*0eb0*/  ISETP.GT.U32.AND P4, PT, R2, R25, PT ;  /* 0x000000190200720c */ /* 0x000fe40003f84070 */
[----:B------:R-:W-:Y:S01]  /*0ec0*/  IABS R41, R26 ;  /* 0x0000001a00297213 */ /* 0x000fe20000000000 */
[----:B------:R-:W-:Y:S01]  /*0ed0*/  IMAD.HI.U32 R26, R4, R31, RZ ;  /* 0x0000001f041a7227 */ /* 0x000fe200078e00ff */
[----:B------:R-:W-:Y:S02]  /*0ee0*/  ISETP.GE.AND P5, PT, R30, RZ, PT ;  /* 0x000000ff1e00720c */ /* 0x000fe40003fa6270 */
[----:B------:R-:W-:Y:S01]  /*0ef0*/  IABS R49, R44 ;  /* 0x0000002c00317213 */ /* 0x000fe20000000000 */
[----:B------:R-:W-:Y:S01]  /*0f00*/  IMAD.MOV R40, RZ, RZ, -R26 ;  /* 0x000000ffff287224 */ /* 0x000fe200078e0a1a */
[C---:B------:R-:W-:Y:S01]  /*0f10*/  LOP3.LUT R46, R24.reuse, 0x38, RZ, 0xfc, !PT ;  /* 0x00000038182e7812 */ /* 0x040fe200078efcff */
[----:B------:R-:W-:Y:S01]  /*0f20*/  @!P6 IMAD.IADD R27, R27, 0x1, -R2 ;  /* 0x000000011b1be824 */ /* 0x000fe200078e0a02 */
[----:B------:R-:W-:Y:S01]  /*0f30*/  LOP3.LUT R48, R24, 0x30, RZ, 0xfc, !PT ;  /* 0x0000003018307812 */ /* 0x000fe200078efcff */
[----:B------:R-:W-:Y:S01]  /*0f40*/  IMAD.HI.U32 R28, R4, R41, RZ ;  /* 0x00000029041c7227 */ /* 0x000fe200078e00ff */
[----:B------:R-:W-:-:S02]  /*0f50*/  IABS R51, R46 ;  /* 0x0000002e00337213 */ /* 0x000fc40000000000 */
[C---:B------:R-:W-:Y:S01]  /*0f60*/  ISETP.GT.U32.AND P6, PT, R2.reuse, R27, PT ;  /* 0x0000001b0200720c */ /* 0x040fe20003fc4070 */
[----:B------:R-:W-:Y:S01]  /*0f70*/  @!P4 IMAD.IADD R25, R25, 0x1, -R2 ;  /* 0x000000011919c824 */ /* 0x000fe200078e0a02 */
[----:B------:R-:W-:Y:S01]  /*0f80*/  IABS R53, R48 ;  /* 0x0000003000357213 */ /* 0x000fe20000000000 */
[----:B------:R-:W-:Y:S01]  /*0f90*/  IMAD R31, R2, R40, R31 ;  /* 0x00000028021f7224 */ /* 0x000fe200078e021f */
[----:B------:R-:W-:Y:S01]  /*0fa0*/  LOP3.LUT R40, R24, 0x48, RZ, 0xfc, !PT ;  /* 0x0000004818287812 */ /* 0x000fe200078efcff */
[----:B------:R-:W-:Y:S01]  /*0fb0*/  IMAD.MOV R28, RZ, RZ, -R28 ;  /* 0x000000ffff1c7224 */ /* 0x000fe200078e0a1c */
[----:B------:R-:W-:Y:S01]  /*0fc0*/  ISETP.GT.U32.AND P4, PT, R2, R25, PT ;  /* 0x000000190200720c */ /* 0x000fe20003f84070 */
[----:B------:R-:W-:Y:S01]  /*0fd0*/  IMAD.HI.U32 R30, R4, R43, RZ ;  /* 0x0000002b041e7227 */ /* 0x000fe200078e00ff */
[----:B------:R-:W-:Y:S02]  /*0fe0*/  IABS R47, R40 ;  /* 0x00000028002f7213 */ /* 0x000fe40000000000 */
[----:B------:R-:W-:Y:S01]  /*0ff0*/  LOP3.LUT R50, R24, 0x28, RZ, 0xfc, !PT ;  /* 0x0000002818327812 */ /* 0x000fe200078efcff */
[----:B------:R-:W-:Y:S01]  /*1000*/  IMAD R41, R2, R28, R41 ;  /* 0x0000001c02297224 */ /* 0x000fe200078e0229 */
[----:B------:R-:W-:Y:S01]  /*1010*/  LOP3.LUT R52, R24, 0x20, RZ, 0xfc, !PT ;  /* 0x0000002018347812 */ /* 0x000fe200078efcff */
[----:B------:R-:W-:Y:S01]  /*1020*/  @!P6 IMAD.IADD R27, R27, 0x1, -R2 ;  /* 0x000000011b1be824 */ /* 0x000fe200078e0a02 */
[----:B------:R-:W-:Y:S01]  /*1030*/  ISETP.GT.U32.AND P6, PT, R2, R31, PT ;  /* 0x0000001f0200720c */ /* 0x000fe20003fc4070 */
[----:B------:R-:W-:Y:S01]  /*1040*/  IMAD.MOV R30, RZ, RZ, -R30 ;  /* 0x000000ffff1e7224 */ /* 0x000fe200078e0a1e */
[----:B------:R-:W-:Y:S01]  /*1050*/  IABS R55, R50 ;  /* 0x0000003200377213 */ /* 0x000fe20000000000 */
[----:B------:R-:W-:Y:S01]  /*1060*/  IMAD.HI.U32 R26, R4, R45, RZ ;  /* 0x0000002d041a7227 */ /* 0x000fe200078e00ff */
[----:B------:R-:W-:-:S02]  /*1070*/  IABS R57, R52 ;  /* 0x0000003400397213 */ /* 0x000fc40000000000 */
[----:B------:R-:W-:Y:S01]  /*1080*/  LOP3.LUT R54, R24, 0x18, RZ, 0xfc, !PT ;  /* 0x0000001818367812 */ /* 0x000fe200078efcff */
[----:B------:R-:W-:Y:S01]  /*1090*/  @!P4 IMAD.IADD R25, R25, 0x1, -R2 ;  /* 0x000000011919c824 */ /* 0x000fe200078e0a02 */
[C---:B------:R-:W-:Y:S01]  /*10a0*/  ISETP.GT.U32.AND P4, PT, R2.reuse, R41, PT ;  /* 0x000000290200720c */ /* 0x040fe20003f84070 */
[----:B------:R-:W-:Y:S01]  /*10b0*/  IMAD R43, R2, R30, R43 ;  /* 0x0000001e022b7224 */ /* 0x000fe200078e022b */
[----:B------:R-:W-:Y:S01]  /*10c0*/  LOP3.LUT R56, R24, 0x8, RZ, 0xfc, !PT ;  /* 0x0000000818387812 */ /* 0x000fe200078efcff */
[----:B------:R-:W-:Y:S01]  /*10d0*/  IMAD.MOV R26, RZ, RZ, -R26 ;  /* 0x000000ffff1a7224 */ /* 0x000fe200078e0a1a */
[----:B------:R-:W-:Y:S01]  /*10e0*/  IABS R65, R24 ;  /* 0x0000001800417213 */ /* 0x000fe20000000000 */
[----:B------:R-:W-:Y:S01]  /*10f0*/  @!P6 IMAD.IADD R31, R31, 0x1, -R2 ;  /* 0x000000011f1fe824 */ /* 0x000fe200078e0a02 */
[C---:B------:R-:W-:Y:S01]  /*1100*/  ISETP.GT.U32.AND P6, PT, R2.reuse, R43, PT ;  /* 0x0000002b0200720c */ /* 0x040fe20003fc4070 */
[----:B------:R-:W-:Y:S01]  /*1110*/  IMAD R45, R2, R26, R45 ;  /* 0x0000001a022d7224 */ /* 0x000fe200078e022d */
[----:B------:R-:W-:Y:S01]  /*1120*/  IABS R59, R54 ;  /* 0x00000036003b7213 */ /* 0x000fe20000000000 */
[----:B------:R-:W-:Y:S01]  /*1130*/  IMAD.HI.U32 R26, R4, R47, RZ ;  /* 0x0000002f041a7227 */ /* 0x000fe200078e00ff */
[----:B------:R-:W-:-:S03]  /*1140*/  IABS R63, R56 ;  /* 0x00000038003f7213 */ /* 0x000fc60000000000 */
[----:B------:R-:W-:Y:S01]  /*1150*/  @!P4 IMAD.IADD R41, R41, 0x1, -R2 ;  /* 0x000000012929c824 */ /* 0x000fe200078e0a02 */
[----:B------:R-:W-:Y:S01]  /*1160*/  ISETP.GT.U32.AND P4, PT, R2, R31, PT ;  /* 0x0000001f0200720c */ /* 0x000fe20003f84070 */
[----:B------:R-:W-:Y:S02]  /*1170*/  IMAD.MOV R26, RZ, RZ, -R26 ;  /* 0x000000ffff1a7224 */ /* 0x000fe400078e0a1a */
[----:B------:R-:W-:-:S04]  /*1180*/  IMAD.HI.U32 R28, R4, R49, RZ ;  /* 0x00000031041c7227 */ /* 0x000fc800078e00ff */
[----:B------:R-:W-:Y:S01]  /*1190*/  @!P6 IMAD.IADD R43, R43, 0x1, -R2 ;  /* 0x000000012b2be824 */ /* 0x000fe200078e0a02 */
[C---:B------:R-:W-:Y:S01]  /*11a0*/  ISETP.GT.U32.AND P6, PT, R2.reuse, R41, PT ;  /* 0x000000290200720c */ /* 0x040fe20003fc4070 */
[C---:B------:R-:W-:Y:S02]  /*11b0*/  IMAD R47, R2.reuse, R26, R47 ;  /* 0x0000001a022f7224 */ /* 0x040fe400078e022f */
[----:B------:R-:W-:Y:S02]  /*11c0*/  IMAD.MOV R28, RZ, RZ, -R28 ;  /* 0x000000ffff1c7224 */ /* 0x000fe400078e0a1c */
[----:B------:R-:W-:Y:S01]  /*11d0*/  @!P4 IMAD.IADD R31, R31, 0x1, -R2 ;  /* 0x000000011f1fc824 */ /* 0x000fe200078e0a02 */
[----:B------:R-:W-:Y:S01]  /*11e0*/  ISETP.GT.U32.AND P4, PT, R2, R45, PT ;  /* 0x0000002d0200720c */ /* 0x000fe20003f84070 */
[----:B------:R-:W-:-:S04]  /*11f0*/  IMAD.HI.U32 R26, R4, R51, RZ ;  /* 0x00000033041a7227 */ /* 0x000fc800078e00ff */
[C---:B------:R-:W-:Y:S02]  /*1200*/  IMAD R49, R2.reuse, R28, R49 ;  /* 0x0000001c02317224 */ /* 0x040fe400078e0231 */
[----:B------:R-:W-:Y:S01]  /*1210*/  @!P6 IMAD.IADD R41, R41, 0x1, -R2 ;  /* 0x000000012929e824 */ /* 0x000fe200078e0a02 */
[----:B------:R-:W-:Y:S01]  /*1220*/  ISETP.GT.U32.AND P6, PT, R2, R47, PT ;  /* 0x0000002f0200720c */ /* 0x000fe20003fc4070 */
[----:B------:R-:W-:Y:S02]  /*1230*/  IMAD.MOV R26, RZ, RZ, -R26 ;  /* 0x000000ffff1a7224 */ /* 0x000fe400078e0a1a */
[----:B------:R-:W-:-:S04]  /*1240*/  IMAD.HI.U32 R28, R4, R53, RZ ;  /* 0x00000035041c7227 */ /* 0x000fc800078e00ff */
[----:B------:R-:W-:Y:S01]  /*1250*/  @!P4 IMAD.IADD R45, R45, 0x1, -R2 ;  /* 0x000000012d2dc824 */ /* 0x000fe200078e0a02 */
[C---:B------:R-:W-:Y:S01]  /*1260*/  ISETP.GT.U32.AND P4, PT, R2.reuse, R49, PT ;  /* 0x000000310200720c */ /* 0x040fe20003f84070 */
[C---:B------:R-:W-:Y:S02]  /*1270*/  IMAD R51, R2.reuse, R26, R51 ;  /* 0x0000001a02337224 */ /* 0x040fe400078e0233 */
[----:B------:R-:W-:Y:S01]  /*1280*/  @!P3 IMAD.MOV R27, RZ, RZ, -R27 ;  /* 0x000000ffff1bb224 */ /* 0x000fe200078e0a1b */
[C---:B------:R-:W-:Y:S01]  /*1290*/  ISETP.GT.U32.AND P3, PT, R2.reuse, R43, PT ;  /* 0x0000002b0200720c */ /* 0x040fe20003f64070 */
[----:B------:R-:W-:Y:S02]  /*12a0*/  IMAD.MOV R28, RZ, RZ, -R28 ;  /* 0x000000ffff1c7224 */ /* 0x000fe400078e0a1c */
[----:B------:R-:W-:Y:S01]  /*12b0*/  @!P6 IMAD.IADD R47, R47, 0x1, -R2 ;  /* 0x000000012f2fe824 */ /* 0x000fe200078e0a02 */
[----:B------:R-:W-:Y:S01]  /*12c0*/  ISETP.GT.U32.AND P6, PT, R2, R51, PT ;  /* 0x000000330200720c */ /* 0x000fe20003fc4070 */
[----:B------:R-:W-:-:S04]  /*12d0*/  IMAD.HI.U32 R30, R4, R55, RZ ;  /* 0x00000037041e7227 */ /* 0x000fc800078e00ff */
[C---:B------:R-:W-:Y:S02]  /*12e0*/  IMAD R53, R2.reuse, R28, R53 ;  /* 0x0000001c02357224 */ /* 0x040fe400078e0235 */
[----:B------:R-:W-:Y:S02]  /*12f0*/  IMAD.MOV R30, RZ, RZ, -R30 ;  /* 0x000000ffff1e7224 */ /* 0x000fe400078e0a1e */
[--C-:B------:R-:W-:Y:S01]  /*1300*/  @!P4 IMAD.IADD R49, R49, 0x1, -R2.reuse ;  /* 0x000000013131c824 */ /* 0x100fe200078e0a02 */
[C---:B------:R-:W-:Y:S01]  /*1310*/  ISETP.GT.U32.AND P4, PT, R2.reuse, R53, PT ;  /* 0x000000350200720c */ /* 0x040fe20003f84070 */
[----:B------:R-:W-:Y:S01]  /*1320*/  IMAD R55, R2, R30, R55 ;  /* 0x0000001e02377224 */ /* 0x000fe200078e0237 */
[C---:B------:R-:W-:Y:S01]  /*1330*/  LOP3.LUT R30, R24.reuse, 0x10, RZ, 0xfc, !PT ;  /* 0x00000010181e7812 */ /* 0x040fe200078efcff */
[--C-:B------:R-:W-:Y:S01]  /*1340*/  @!P3 IMAD.IADD R43, R43, 0x1, -R2.reuse ;  /* 0x000000012b2bb824 */ /* 0x100fe200078e0a02 */
[----:B------:R-:W-:Y:S01]  /*1350*/  ISETP.GE.AND P3, PT, R24, RZ, PT ;  /* 0x000000ff1800720c */ /* 0x000fe20003f66270 */
[----:B------:R-:W-:Y:S01]  /*1360*/  @!P6 IMAD.IADD R51, R51, 0x1, -R2 ;  /* 0x000000013333e824 */ /* 0x000fe200078e0a02 */
[----:B------:R-:W-:Y:S01]  /*1370*/  ISETP.GT.U32.AND P6, PT, R2, R55, PT ;  /* 0x000000370200720c */ /* 0x000fe20003fc4070 */
[----:B------:R-:W-:Y:S01]  /*1380*/  IMAD.HI.U32 R24, R4, R57, RZ ;  /* 0x0000003904187227 */ /* 0x000fe200078e00ff */
[----:B------:R-:W-:-:S03]  /*1390*/  IABS R61, R30 ;  /* 0x0000001e003d7213 */ /* 0x000fc60000000000 */
[----:B------:R-:W-:Y:S02]  /*13a0*/  IMAD.MOV R24, RZ, RZ, -R24 ;  /* 0x000000ffff187224 */ /* 0x000fe400078e0a18 */
[----:B------:R-:W-:Y:S01]  /*13b0*/  @!P4 IMAD.IADD R53, R53, 0x1, -R2 ;  /* 0x000000013535c824 */ /* 0x000fe200078e0a02 */
[C---:B------:R-:W-:Y:S01]  /*13c0*/  ISETP.GT.U32.AND P4, PT, R2.reuse, R45, PT ;  /* 0x0000002d0200720c */ /* 0x040fe20003f84070 */
[----:B------:R-:W-:Y:S01]  /*13d0*/  @!P2 IMAD.MOV R25, RZ, RZ, -R25 ;  /* 0x000000ffff19a224 */ /* 0x000fe200078e0a19 */
[C---:B------:R-:W-:Y:S01]  /*13e0*/  ISETP.GT.U32.AND P2, PT, R2.reuse, R47, PT ;  /* 0x0000002f0200720c */ /* 0x040fe20003f44070 */
[----:B------:R-:W-:Y:S01]  /*13f0*/  @!P1 IMAD.MOV R31, RZ, RZ, -R31 ;  /* 0x000000ffff1f9224 */ /* 0x000fe200078e0a1f */
[C---:B------:R-:W-:Y:S01]  /*1400*/  ISETP.GT.U32.AND P1, PT, R2.reuse, R49, PT ;  /* 0x000000310200720c */ /* 0x040fe20003f24070 */
[----:B------:R-:W-:Y:S02]  /*1410*/  IMAD R57, R2, R24, R57 ;  /* 0x0000001802397224 */ /* 0x000fe400078e0239 */
[----:B------:R-:W-:-:S04]  /*1420*/  IMAD.HI.U32 R26, R4, R59, RZ ;  /* 0x0000003b041a7227 */ /* 0x000fc800078e00ff */
[----:B------:R-:W-:-:S04]  /*1430*/  IMAD.HI.U32 R24, R4, R65, RZ ;  /* 0x0000004104187227 */ /* 0x000fc800078e00ff */
[----:B------:R-:W-:Y:S02]  /*1440*/  IMAD.MOV R26, RZ, RZ, -R26 ;  /* 0x000000ffff1a7224 */ /* 0x000fe400078e0a1a */
[----:B------:R-:W-:Y:S02]  /*1450*/  IMAD.MOV R24, RZ, RZ, -R24 ;  /* 0x000000ffff187224 */ /* 0x000fe400078e0a18 */
[----:B------:R-:W-:Y:S02]  /*1460*/  @!P6 IMAD.IADD R55, R55, 0x1, -R2 ;  /* 0x000000013737e824 */ /* 0x000fe400078e0a02 */
[C---:B------:R-:W-:Y:S02]  /*1470*/  IMAD R59, R2.reuse, R26, R59 ;  /* 0x0000001a023b7224 */ /* 0x040fe400078e023b */
[----:B------:R-:W-:Y:S01]  /*1480*/  @!P0 IMAD.MOV R41, RZ, RZ, -R41 ;  /* 0x000000ffff298224 */ /* 0x000fe200078e0a29 */
[C---:B------:R-:W-:Y:S01]  /*1490*/  ISETP.GT.U32.AND P0, PT, R2.reuse, R51, PT ;  /* 0x000000330200720c */ /* 0x040fe20003f04070 */
[C---:B------:R-:W-:Y:S01]  /*14a0*/  IMAD R65, R2.reuse, R24, R65 ;  /* 0x0000001802417224 */ /* 0x040fe200078e0241 */
[----:B------:R-:W-:Y:S01]  /*14b0*/  ISETP.GT.U32.AND P6, PT, R2, R55, PT ;  /* 0x000000370200720c */ /* 0x000fe20003fc4070 */
[----:B------:R-:W-:-:S04]  /*14c0*/  IMAD.HI.U32 R28, R4, R61, RZ ;  /* 0x0000003d041c7227 */ /* 0x000fc800078e00ff */
[----:B------:R-:W-:-:S04]  /*14d0*/  IMAD.HI.U32 R4, R4, R63, RZ ;  /* 0x0000003f04047227 */ /* 0x000fc800078e00ff */
[----:B------:R-:W-:Y:S01]  /*14e0*/  @!P5 IMAD.MOV R43, RZ, RZ, -R43 ;  /* 0x000000ffff2bd224 */ /* 0x000fe200078e0a2b */
[C---:B------:R-:W-:Y:S01]  /*14f0*/  ISETP.GT.U32.AND P5, PT, R2.reuse, R53, PT ;  /* 0x000000350200720c */ /* 0x040fe20003fa4070 */
[--C-:B------:R-:W-:Y:S01]  /*1500*/  @!P4 IMAD.IADD R45, R45, 0x1, -R2.reuse ;  /* 0x000000012d2dc824 */ /* 0x100fe200078e0a02 */
[C---:B------:R-:W-:Y:S01]  /*1510*/  ISETP.GT.U32.AND P4, PT, R2.reuse, R57, PT ;  /* 0x000000390200720c */ /* 0x040fe20003f84070 */
[--C-:B------:R-:W-:Y:S01]  /*1520*/  @!P2 IMAD.IADD R47, R47, 0x1, -R2.reuse ;  /* 0x000000012f2fa824 */ /* 0x100fe200078e0a02 */
[C---:B------:R-:W-:Y:S01]  /*1530*/  ISETP.GT.U32.AND P2, PT, R2.reuse, R59, PT ;  /* 0x0000003b0200720c */ /* 0x040fe20003f44070 */
[----:B------:R-:W-:Y:S01]  /*1540*/  @!P1 IMAD.IADD R49, R49, 0x1, -R2 ;  /* 0x0000000131319824 */ /* 0x000fe200078e0a02 */
[----:B------:R-:W-:Y:S01]  /*1550*/  ISETP.GT.U32.AND P1, PT, R2, R65, PT ;  /* 0x000000410200720c */ /* 0x000fe20003f24070 */
[----:B------:R-:W-:Y:S02]  /*1560*/  IMAD.MOV R28, RZ, RZ, -R28 ;  /* 0x000000ffff1c7224 */ /* 0x000fe400078e0a1c */
[----:B------:R-:W-:-:S02]  /*1570*/  IMAD.MOV R4, RZ, RZ, -R4 ;  /* 0x000000ffff047224 */ /* 0x000fc400078e0a04 */
[C---:B------:R-:W-:Y:S02]  /*1580*/  IMAD R61, R2.reuse, R28, R61 ;  /* 0x0000001c023d7224 */ /* 0x040fe400078e023d */
[C---:B------:R-:W-:Y:S01]  /*1590*/  IMAD R63, R2.reuse, R4, R63 ;  /* 0x00000004023f7224 */ /* 0x040fe200078e023f */
[----:B------:R-:W-:Y:S01]  /*15a0*/  SHF.R.U32.HI R4, RZ, 0x2, R58 ;  /* 0x00000002ff047819 */ /* 0x000fe2000001163a */
[--C-:B------:R-:W-:Y:S01]  /*15b0*/  @!P0 IMAD.IADD R51, R51, 0x1, -R2.reuse ;  /* 0x0000000133338824 */ /* 0x100fe200078e0a02 */
[C---:B------:R-:W-:Y:S01]  /*15c0*/  ISETP.GT.U32.AND P0, PT, R2.reuse, R61, PT ;  /* 0x0000003d0200720c */ /* 0x040fe20003f04070 */
[--C-:B------:R-:W-:Y:S01]  /*15d0*/  @!P6 IMAD.IADD R55, R55, 0x1, -R2.reuse ;  /* 0x000000013737e824 */ /* 0x100fe200078e0a02 */
[----:B------:R-:W-:Y:S01]  /*15e0*/  ISETP.GT.U32.AND P6, PT, R2, R63, PT ;  /* 0x0000003f0200720c */ /* 0x000fe20003fc4070 */
[--C-:B------:R-:W-:Y:S01]  /*15f0*/  @!P5 IMAD.IADD R53, R53, 0x1, -R2.reuse ;  /* 0x000000013535d824 */ /* 0x100fe200078e0a02 */
[----:B------:R-:W-:Y:S01]  /*1600*/  ISETP.GE.AND P5, PT, R42, RZ, PT ;  /* 0x000000ff2a00720c */ /* 0x000fe20003fa6270 */
[--C-:B------:R-:W-:Y:S01]  /*1610*/  @!P4 IMAD.IADD R57, R57, 0x1, -R2.reuse ;  /* 0x000000013939c824 */ /* 0x100fe200078e0a02 */
[----:B------:R-:W-:Y:S01]  /*1620*/  ISETP.GE.AND P4, PT, R40, RZ, PT ;  /* 0x000000ff2800720c */ /* 0x000fe20003f86270 */
[--C-:B------:R-:W-:Y:S01]  /*1630*/  @!P2 IMAD.IADD R59, R59, 0x1, -R2.reuse ;  /* 0x000000013b3ba824 */ /* 0x100fe200078e0a02 */
[----:B------:R-:W-:Y:S01]  /*1640*/  ISETP.GE.AND P2, PT, R44, RZ, PT ;  /* 0x000000ff2c00720c */ /* 0x000fe20003f46270 */
[--C-:B------:R-:W-:Y:S01]  /*1650*/  @!P1 IMAD.IADD R65, R65, 0x1, -R2.reuse ;  /* 0x0000000141419824 */ /* 0x100fe200078e0a02 */
[----:B------:R-:W-:Y:S01]  /*1660*/  ISETP.GE.AND P1, PT, R46, RZ, PT ;  /* 0x000000ff2e00720c */ /* 0x000fe20003f26270 */
[----:B------:R-:W-:Y:S01]  /*1670*/  IMAD.SHL.U32 R24, R58, 0x100, RZ ;  /* 0x000001003a187824 */ /* 0x000fe200078e00ff */
[----:B------:R-:W-:Y:S01]  /*1680*/  LOP3.LUT R4, R4, 0x60, RZ, 0xc0, !PT ;  /* 0x0000006004047812 */ /* 0x000fe200078ec0ff */
[--C-:B------:R-:W-:Y:S01]  /*1690*/  @!P0 IMAD.IADD R61, R61, 0x1, -R2.reuse ;  /* 0x000000013d3d8824 */ /* 0x100fe200078e0a02 */
[----:B------:R-:W-:Y:S01]  /*16a0*/  ISETP.GE.AND P0, PT, R48, RZ, PT ;  /* 0x000000ff3000720c */ /* 0x000fe20003f06270 */
[----:B------:R-:W-:Y:S01]  /*16b0*/  @!P6 IMAD.IADD R63, R63, 0x1, -R2 ;  /* 0x000000013f3fe824 */ /* 0x000fe200078e0a02 */
[----:B------:R-:W-:Y:S01]  /*16c0*/  LOP3.LUT R67, R4, 0x10, R60, 0xf8, !PT ;  /* 0x0000001004437812 */ /* 0x000fe200078ef83c */
[----:B------:R-:W-:Y:S01]  /*16d0*/  @!P5 IMAD.MOV R45, RZ, RZ, -R45 ;  /* 0x000000ffff2dd224 */ /* 0x000fe200078e0a2d */
[C---:B------:R-:W-:Y:S01]  /*16e0*/  ISETP.GT.U32.AND P5, PT, R2.reuse, R57, PT ;  /* 0x000000390200720c */ /* 0x040fe20003fa4070 */
[----:B------:R-:W-:Y:S01]  /*16f0*/  @!P4 IMAD.MOV R47, RZ, RZ, -R47 ;  /* 0x000000ffff2fc224 */ /* 0x000fe200078e0a2f */
[C---:B------:R-:W-:Y:S01]  /*1700*/  ISETP.GT.U32.AND P4, PT, R2.reuse, R59, PT ;  /* 0x0000003b0200720c */ /* 0x040fe20003f84070 */
[----:B------:R-:W-:Y:S01]  /*1710*/  @!P2 IMAD.MOV R49, RZ, RZ, -R49 ;  /* 0x000000ffff31a224 */ /* 0x000fe200078e0a31 */
[C---:B------:R-:W-:Y:S01]  /*1720*/  ISETP.GT.U32.AND P2, PT, R2.reuse, R65, PT ;  /* 0x000000410200720c */ /* 0x040fe20003f44070 */
[----:B------:R-:W-:Y:S01]  /*1730*/  @!P1 IMAD.MOV R51, RZ, RZ, -R51 ;  /* 0x000000ffff339224 */ /* 0x000fe200078e0a33 */
[C---:B------:R-:W-:Y:S01]  /*1740*/  ISETP.GT.U32.AND P1, PT, R2.reuse, R61, PT ;  /* 0x0000003d0200720c */ /* 0x040fe20003f24070 */
[----:B------:R0:W-:Y:S01]  /*1750*/  STL [R1+0xa8], R24 ;  /* 0x0000a81801007387 */ /* 0x0001e20000100800 */
[----:B------:R-:W-:Y:S01]  /*1760*/  ISETP.GT.U32.AND P6, PT, R2, R63, PT ;  /* 0x0000003f0200720c */ /* 0x000fe20003fc4070 */
[----:B------:R-:W-:Y:S01]  /*1770*/  @!P0 IMAD.MOV R53, RZ, RZ, -R53 ;  /* 0x000000ffff358224 */ /* 0x000fe200078e0a35 */
[----:B------:R-:W-:Y:S01]  /*1780*/  ISETP.GE.AND P0, PT, R50, RZ, PT ;  /* 0x000000ff3200720c */ /* 0x000fe20003f06270 */
[----:B------:R-:W-:Y:S01]  /*1790*/  IMAD R3, R3, UR10, RZ ;  /* 0x0000000a03037c24 */ /* 0x000fe2000f8e02ff */
[----:B------:R-:W-:Y:S01]  /*17a0*/  LOP3.LUT R67, R0, R67, RZ, 0x3c, !PT ;  /* 0x0000004300437212 */ /* 0x000fe200078e3cff */
        /* <DEDUP_REMOVED lines=8> */
[----:B------:R-:W-:Y:S01]  /*1830*/  @!P6 IMAD.IADD R63, R63, 0x1, -R2 ;  /* 0x000000013f3fe824 */ /* 0x000fe200078e0a02 */
[----:B------:R-:W-:Y:S01]  /*1840*/  ISETP.NE.AND P6, PT, R29, RZ, PT ;  /* 0x000000ff1d00720c */ /* 0x000fe20003fc5270 */
[----:B------:R-:W-:Y:S01]  /*1850*/  @!P0 IMAD.MOV R55, RZ, RZ, -R55 ;  /* 0x000000ffff378224 */ /* 0x000fe200078e0a37 */
[----:B------:R-:W-:Y:S01]  /*1860*/  LOP3.LUT R2, RZ, R29, RZ, 0x33, !PT ;  /* 0x0000001dff027212 */ /* 0x000fe200078e33ff */
[----:B------:R-:W-:Y:S01]  /*1870*/  @!P3 IMAD.MOV R65, RZ, RZ, -R65 ;  /* 0x000000ffff41b224 */ /* 0x000fe200078e0a41 */
[----:B------:R-:W-:Y:S01]  /*1880*/  LOP3.LUT R0, R24, 0x1000, RZ, 0xc0, !PT ;  /* 0x0000100018007812 */ /* 0x000fe200078ec0ff */
[----:B------:R-:W-:Y:S01]  /*1890*/  @!P5 IMAD.MOV R57, RZ, RZ, -R57 ;  /* 0x000000ffff39d224 */ /* 0x000fe200078e0a39 */
[C---:B------:R-:W-:Y:S01]  /*18a0*/  SEL R27, R2.reuse, R27, !P6 ;  /* 0x0000001b021b7207 */ /* 0x040fe20007000000 */
[----:B------:R-:W-:Y:S01]  /*18b0*/  @!P4 IMAD.MOV R59, RZ, RZ, -R59 ;  /* 0x000000ffff3bc224 */ /* 0x000fe200078e0a3b */
[C---:B------:R-:W-:Y:S01]  /*18c0*/  SEL R25, R2.reuse, R25, !P6 ;  /* 0x0000001902197207 */ /* 0x040fe20007000000 */
[----:B------:R-:W-:Y:S01]  /*18d0*/  @!P2 IMAD.MOV R61, RZ, RZ, -R61 ;  /* 0x000000ffff3da224 */ /* 0x000fe200078e0a3d */
[C---:B------:R-:W-:Y:S01]  /*18e0*/  SEL R31, R2.reuse, R31, !P6 ;  /* 0x0000001f021f7207 */ /* 0x040fe20007000000 */
[----:B--2---:R-:W-:Y:S01]  /*18f0*/  IMAD R27, R27, UR6, RZ ;  /* 0x000000061b1b7c24 */ /* 0x004fe2000f8e02ff */
[C---:B------:R-:W-:Y:S01]  /*1900*/  SEL R41, R2.reuse, R41, !P6 ;  /* 0x0000002902297207 */ /* 0x040fe20007000000 */
[----:B------:R-:W-:Y:S01]  /*1910*/  IMAD R25, R25, UR6, RZ ;  /* 0x0000000619197c24 */ /* 0x000fe2000f8e02ff */
[C---:B------:R-:W-:Y:S01]  /*1920*/  SEL R43, R2.reuse, R43, !P6 ;  /* 0x0000002b022b7207 */ /* 0x040fe20007000000 */
[----:B------:R-:W-:Y:S01]  /*1930*/  IMAD R31, R31, UR6, RZ ;  /* 0x000000061f1f7c24 */ /* 0x000fe2000f8e02ff */
[C---:B------:R-:W-:Y:S01]  /*1940*/  SEL R45, R2.reuse, R45, !P6 ;  /* 0x0000002d022d7207 */ /* 0x040fe20007000000 */
[----:B------:R-:W-:Y:S01]  /*1950*/  @!P1 IMAD.MOV R63, RZ, RZ, -R63 ;  /* 0x000000ffff3f9224 */ /* 0x000fe200078e0a3f */
[----:B-----5:R-:W-:Y:S01]  /*1960*/  LEA R26, P3, R27, UR14, 0x1 ;  /* 0x0000000e1b1a7c11 */ /* 0x020fe2000f8608ff */
[----:B------:R-:W-:Y:S01]  /*1970*/  IMAD R41, R41, UR6, RZ ;  /* 0x0000000629297c24 */ /* 0x000fe2000f8e02ff */
[----:B0-----:R-:W-:Y:S01]  /*1980*/  LEA R24, P4, R25, UR14, 0x1 ;  /* 0x0000000e19187c11 */ /* 0x001fe2000f8808ff */
[----:B------:R-:W-:Y:S01]  /*1990*/  IMAD R43, R43, UR6, RZ ;  /* 0x000000062b2b7c24 */ /* 0x000fe2000f8e02ff */
[----:B------:R-:W-:Y:S01]  /*19a0*/  LEA R4, P5, R31, UR14, 0x1 ;  /* 0x0000000e1f047c11 */ /* 0x000fe2000f8a08ff */
[----:B------:R-:W-:Y:S01]  /*19b0*/  IMAD R45, R45, UR6, RZ ;  /* 0x000000062d2d7c24 */ /* 0x000fe2000f8e02ff */
[C---:B------:R-:W-:Y:S01]  /*19c0*/  SEL R47, R2.reuse, R47, !P6 ;  /* 0x0000002f022f7207 */ /* 0x040fe20007000000 */
[----:B------:R0:W-:Y:S01]  /*19d0*/  STL [R1+0x70], R26 ;  /* 0x0000701a01007387 */ /* 0x0001e20000100800 */
[----:B------:R-:W-:-:S02]  /*19e0*/  SEL R49, R2, R49, !P6 ;  /* 0x0000003102317207 */ /* 0x000fc40007000000 */
[----:B------:R-:W-:Y:S02]  /*19f0*/  CS2R R28, SRZ ;  /* 0x00000000001c7805 */ /* 0x000fe4000001ff00 */
[C---:B------:R-:W-:Y:S01]  /*1a00*/  SEL R51, R2.reuse, R51, !P6 ;  /* 0x0000003302337207 */ /* 0x040fe20007000000 */
[----:B------:R1:W-:Y:S01]  /*1a10*/  STL [R1+0x68], R24 ;  /* 0x0000681801007387 */ /* 0x0003e20000100800 */
[C---:B------:R-:W-:Y:S01]  /*1a20*/  SEL R53, R2.reuse, R53, !P6 ;  /* 0x0000003502357207 */ /* 0x040fe20007000000 */
[----:B------:R-:W-:Y:S01]  /*1a30*/  IMAD R47, R47, UR6, RZ ;  /* 0x000000062f2f7c24 */ /* 0x000fe2000f8e02ff */
[C---:B------:R-:W-:Y:S01]  /*1a40*/  SEL R55, R2.reuse, R55, !P6 ;  /* 0x0000003702377207 */ /* 0x040fe20007000000 */
[----:B------:R2:W-:Y:S01]  /*1a50*/  STL [R1+0x60], R4 ;  /* 0x0000600401007387 */ /* 0x0005e20000100800 */
[C---:B------:R-:W-:Y:S01]  /*1a60*/  SEL R57, R2.reuse, R57, !P6 ;  /* 0x0000003902397207 */ /* 0x040fe20007000000 */
[----:B------:R-:W-:Y:S01]  /*1a70*/  IMAD R49, R49, UR6, RZ ;  /* 0x0000000631317c24 */ /* 0x000fe2000f8e02ff */
[C---:B------:R-:W-:Y:S01]  /*1a80*/  SEL R59, R2.reuse, R59, !P6 ;  /* 0x0000003b023b7207 */ /* 0x040fe20007000000 */
[----:B------:R-:W-:Y:S01]  /*1a90*/  IMAD R51, R51, UR6, RZ ;  /* 0x0000000633337c24 */ /* 0x000fe2000f8e02ff */
[C---:B------:R-:W-:Y:S01]  /*1aa0*/  SEL R61, R2.reuse, R61, !P6 ;  /* 0x0000003d023d7207 */ /* 0x040fe20007000000 */
[----:B------:R-:W-:Y:S01]  /*1ab0*/  IMAD R53, R53, UR6, RZ ;  /* 0x0000000635357c24 */ /* 0x000fe2000f8e02ff */
[C---:B------:R-:W-:Y:S01]  /*1ac0*/  SEL R63, R2.reuse, R63, !P6 ;  /* 0x0000003f023f7207 */ /* 0x040fe20007000000 */
[----:B------:R-:W-:Y:S01]  /*1ad0*/  IMAD R55, R55, UR6, RZ ;  /* 0x0000000637377c24 */ /* 0x000fe2000f8e02ff */
[----:B------:R-:W-:Y:S01]  /*1ae0*/  SEL R2, R2, R65, !P6 ;  /* 0x0000004102027207 */ /* 0x000fe20007000000 */
[----:B------:R-:W-:Y:S01]  /*1af0*/  IMAD R57, R57, UR6, RZ ;  /* 0x0000000639397c24 */ /* 0x000fe2000f8e02ff */
[----:B0-----:R-:W-:Y:S01]  /*1b00*/  LEA R26, P6, R41, UR14, 0x1 ;  /* 0x0000000e291a7c11 */ /* 0x001fe2000f8c08ff */
[----:B------:R-:W-:Y:S01]  /*1b10*/  IMAD R59, R59, UR6, RZ ;  /* 0x000000063b3b7c24 */ /* 0x000fe2000f8e02ff */
[----:B-1----:R-:W-:Y:S01]  /*1b20*/  LEA R24, P0, R43, UR14, 0x1 ;  /* 0x0000000e2b187c11 */ /* 0x002fe2000f8008ff */
[----:B------:R-:W-:Y:S01]  /*1b30*/  IMAD R98, R2, UR6, RZ ;  /* 0x0000000602627c24 */ /* 0x000fe2000f8e02ff */
[----:B--2---:R-:W-:Y:S01]  /*1b40*/  LEA R4, P1, R45, UR14, 0x1 ;  /* 0x0000000e2d047c11 */ /* 0x004fe2000f8208ff */
[----:B------:R-:W-:Y:S01]  /*1b50*/  STL [R1+0x58], R26 ;  /* 0x0000581a01007387 */ /* 0x000fe20000100800 */
[----:B------:R-:W-:Y:S01]  /*1b60*/  LEA R2, P2, R3, UR12, 0x1 ;  /* 0x0000000c03027c11 */ /* 0x000fe2000f8408ff */
[----:B------:R-:W-:Y:S01]  /*1b70*/  IMAD R61, R61, UR6, RZ ;  /* 0x000000063d3d7c24 */ /* 0x000fe2000f8e02ff */
[----:B------:R-:W-:Y:S01]  /*1b80*/  LEA.HI.X.SX32 R125, R45, UR15, 0x1, P1 ;  /* 0x0000000f2d7d7c11 */ /* 0x000fe200088f0eff */
[----:B------:R0:W-:Y:S01]  /*1b90*/  STL [R1+0x8], R24 ;  /* 0x0000081801007387 */ /* 0x0001e20000100800 */
[----:B------:R-:W-:Y:S01]  /*1ba0*/  LEA.HI.X.SX32 R3, R3, UR13, 0x1, P2 ;  /* 0x0000000d03037c11 */ /* 0x000fe200090f0eff */
[----:B------:R-:W-:Y:S01]  /*1bb0*/  IMAD R63, R63, UR6, RZ ;  /* 0x000000063f3f7c24 */ /* 0x000fe2000f8e02ff */
[----:B------:R-:W-:Y:S01]  /*1bc0*/  LEA R124, P2, R47, UR14, 0x1 ;  /* 0x0000000e2f7c7c11 */ /* 0x000fe2000f8408ff */
[----:B------:R1:W-:Y:S01]  /*1bd0*/  STL [R1], R4 ;  /* 0x0000000401007387 */ /* 0x0003e20000100800 */
[----:B------:R-:W-:Y:S01]  /*1be0*/  LEA R109, P1, R59, UR14, 0x1 ;  /* 0x0000000e3b6d7c11 */ /* 0x000fe2000f8208ff */
[----:B------:R-:W-:Y:S01]  /*1bf0*/  USHF.R.S32.HI UR6, URZ, 0x1f, UR4 ;  /* 0x0000001fff067899 */ /* 0x000fe20008011404 */
[----:B------:R-:W-:-:S02]  /*1c00*/  LEA.HI.X.SX32 R123, R47, UR15, 0x1, P2 ;  /* 0x0000000f2f7b7c11 */ /* 0x000fc400090f0eff */
[----:B------:R-:W-:Y:S02]  /*1c10*/  CS2R R64, SRZ ;  /* 0x0000000000407805 */ /* 0x000fe4000001ff00 */
[----:B------:R-:W-:Y:S01]  /*1c20*/  LEA R103, P2, R61, UR14, 0x1 ;  /* 0x0000000e3d677c11 */ /* 0x000fe2000f8408ff */
[----:B------:R-:W-:Y:S01]  /*1c30*/  ULEA.HI UR6, UR6, UR4, URZ, 0x6 ;  /* 0x0000000406067291 */ /* 0x000fe2000f8f30ff */
[----:B0-----:R-:W-:Y:S02]  /*1c40*/  LEA.HI.X.SX32 R24, R25, UR15, 0x1, P4 ;  /* 0x0000000f19187c11 */ /* 0x001fe4000a0f0eff */
[----:B------:R-:W-:Y:S02]  /*1c50*/  CS2R R44, SRZ ;  /* 0x00000000002c7805 */ /* 0x000fe4000001ff00 */
[----:B------:R-:W-:Y:S02]  /*1c60*/  LEA R120, P4, R51, UR14, 0x1 ;  /* 0x0000000e33787c11 */ /* 0x000fe4000f8808ff */
[----:B------:R-:W-:-:S02]  /*1c70*/  CS2R R46, SRZ ;  /* 0x00000000002e7805 */ /* 0x000fc4000001ff00 */
[----:B-1----:R-:W-:Y:S02]  /*1c80*/  LEA.HI.X.SX32 R4, R27, UR15, 0x1, P3 ;  /* 0x0000000f1b047c11 */ /* 0x002fe400098f0eff */
[----:B------:R-:W-:Y:S02]  /*1c90*/  CS2R R26, SRZ ;  /* 0x00000000001a7805 */ /* 0x000fe4000001ff00 */
[----:B------:R-:W-:Y:S01]  /*1ca0*/  LEA R122, P3, R49, UR14, 0x1 ;  /* 0x0000000e317a7c11 */ /* 0x000fe2000f8608ff */
[----:B------:R-:W-:Y:S01]  /*1cb0*/  USHF.R.S32.HI UR6, URZ, 0x6, UR6 ;  /* 0x00000006ff067899 */ /* 0x000fe20008011406 */
[----:B------:R-:W-:Y:S01]  /*1cc0*/  LEA.HI.X.SX32 R119, R51, UR15, 0x1, P4 ;  /* 0x0000000f33777c11 */ /* 0x000fe2000a0f0eff */
[----:B------:R0:W-:Y:S01]  /*1cd0*/  STL [R1+0x6c], R4 ;  /* 0x00006c0401007387 */ /* 0x0001e20000100800 */
[----:B------:R-:W-:Y:S02]  /*1ce0*/  LEA.HI.X.SX32 R121, R49, UR15, 0x1, P3 ;  /* 0x0000000f31797c11 */ /* 0x000fe400098f0eff */
[----:B------:R-:W-:-:S02]  /*1cf0*/  CS2R R48, SRZ ;  /* 0x0000000000307805 */ /* 0x000fc4000001ff00 */
[----:B------:R-:W-:Y:S01]  /*1d00*/  LEA R101, P3, R63, UR14, 0x1 ;  /* 0x0000000e3f657c11 */ /* 0x000fe2000f8608ff */
[----:B------:R1:W-:Y:S01]  /*1d10*/  STL [R1+0x64], R24 ;  /* 0x0000641801007387 */ /* 0x0003e20000100800 */
[----:B------:R-:W-:Y:S02]  /*1d20*/  LEA R99, P4, R98, UR14, 0x1 ;  /* 0x0000000e62637c11 */ /* 0x000fe4000f8808ff */
[----:B------:R-:W-:Y:S02]  /*1d30*/  CS2R R50, SRZ ;  /* 0x0000000000327805 */ /* 0x000fe4000001ff00 */
[----:B------:R-:W-:Y:S02]  /*1d40*/  IADD3 R0, PT, PT, R67, UR5, R0 ;  /* 0x0000000543007c10 */ /* 0x000fe4000fffe000 */
[----:B------:R-:W-:Y:S02]  /*1d50*/  CS2R R66, SRZ ;  /* 0x0000000000427805 */ /* 0x000fe4000001ff00 */
[----:B------:R-:W-:-:S02]  /*1d60*/  LEA.HI.X.SX32 R108, R59, UR15, 0x1, P1 ;  /* 0x0000000f3b6c7c11 */ /* 0x000fc400088f0eff */
[----:B------:R-:W-:Y:S02]  /*1d70*/  CS2R R58, SRZ ;  /* 0x00000000003a7805 */ /* 0x000fe4000001ff00 */
[----:B0-----:R-:W-:Y:S02]  /*1d80*/  LEA.HI.X.SX32 R4, R31, UR15, 0x1, P5 ;  /* 0x0000000f1f047c11 */ /* 0x001fe4000a8f0eff */
[----:B------:R-:W-:Y:S02]  /*1d90*/  CS2R R30, SRZ ;  /* 0x00000000001e7805 */ /* 0x000fe4000001ff00 */
[----:B------:R-:W-:Y:S02]  /*1da0*/  LEA R115, P5, R53, UR14, 0x1 ;  /* 0x0000000e35737c11 */ /* 0x000fe4000f8a08ff */
[----:B-1----:R-:W-:Y:S01]  /*1db0*/  LEA.HI.X.SX32 R24, R41, UR15, 0x1, P6 ;  /* 0x0000000f29187c11 */ /* 0x002fe2000b0f0eff */
[----:B------:R0:W-:Y:S01]  /*1dc0*/  STL [R1+0x5c], R4 ;  /* 0x00005c0401007387 */ /* 0x0001e20000100800 */
[----:B------:R-:W-:-:S02]  /*1dd0*/  LEA R113, P6, R55, UR14, 0x1 ;  /* 0x0000000e37717c11 */ /* 0x000fc4000f8c08ff */
[----:B------:R-:W-:Y:S02]  /*1de0*/  CS2R R40, SRZ ;  /* 0x0000000000287805 */ /* 0x000fe4000001ff00 */
[----:B------:R-:W-:Y:S01]  /*1df0*/  LEA.HI.X.SX32 R114, R53, UR15, 0x1, P5 ;  /* 0x0000000f35727c11 */ /* 0x000fe2000a8f0eff */
[----:B------:R1:W-:Y:S01]  /*1e00*/  STL [R1+0x54], R24 ;  /* 0x0000541801007387 */ /* 0x0003e20000100800 */
[----:B------:R-:W-:Y:S02]  /*1e10*/  LEA.HI.X.SX32 R112, R55, UR15, 0x1, P6 ;  /* 0x0000000f37707c11 */ /* 0x000fe4000b0f0eff */
[----:B------:R-:W-:Y:S02]  /*1e20*/  CS2R R52, SRZ ;  /* 0x0000000000347805 */ /* 0x000fe4000001ff00 */
[----:B------:R-:W-:Y:S02]  /*1e30*/  LEA.HI.X.SX32 R102, R61, UR15, 0x1, P2 ;  /* 0x0000000f3d667c11 */ /* 0x000fe400090f0eff */
[----:B------:R-:W-:-:S02]  /*1e40*/  CS2R R54, SRZ ;  /* 0x0000000000367805 */ /* 0x000fc4000001ff00 */
[----:B------:R-:W-:Y:S02]  /*1e50*/  LEA.HI.X.SX32 R100, R63, UR15, 0x1, P3 ;  /* 0x0000000f3f647c11 */ /* 0x000fe400098f0eff */
[----:B------:R-:W-:Y:S02]  /*1e60*/  CS2R R60, SRZ ;  /* 0x00000000003c7805 */ /* 0x000fe4000001ff00 */
[----:B0-----:R-:W-:Y:S02]  /*1e70*/  LEA.HI.X.SX32 R4, R43, UR15, 0x1, P0 ;  /* 0x0000000f2b047c11 */ /* 0x001fe400080f0eff */
[----:B------:R-:W-:Y:S02]  /*1e80*/  CS2R R42, SRZ ;  /* 0x00000000002a7805 */ /* 0x000fe4000001ff00 */
[----:B------:R-:W-:Y:S02]  /*1e90*/  LEA R111, P0, R57, UR14, 0x1 ;  /* 0x0000000e396f7c11 */ /* 0x000fe4000f8008ff */
[----:B-1----:R-:W-:-:S02]  /*1ea0*/  CS2R R24, SRZ ;  /* 0x0000000000187805 */ /* 0x002fc4000001ff00 */
[----:B------:R-:W-:Y:S01]  /*1eb0*/  LEA.HI.X.SX32 R98, R98, UR15, 0x1, P4 ;  /* 0x0000000f62627c11 */ /* 0x000fe2000a0f0eff */
[----:B------:R0:W-:Y:S01]  /*1ec0*/  STL [R1+0x4], R4 ;  /* 0x0000040401007387 */ /* 0x0001e20000100800 */
[----:B------:R-:W-:Y:S02]  /*1ed0*/  LEA.HI.X.SX32 R110, R57, UR15, 0x1, P0 ;  /* 0x0000000f396e7c11 */ /* 0x000fe400080f0eff */
[----:B------:R-:W-:Y:S02]  /*1ee0*/  CS2R R56, SRZ ;  /* 0x0000000000387805 */ /* 0x000fe4000001ff00 */
[----:B------:R-:W-:Y:S01]  /*1ef0*/  CS2R R62, SRZ ;  /* 0x00000000003e7805 */ /* 0x000fe2000001ff00 */
[----:B0-----:R-:W0:Y:S02]  /*1f00*/  LDC R4, c[0x0][0x3a8] ;  /* 0x0000ea00ff047b82 */ /* 0x001e240000000800 */
[-C--:B0-----:R-:W-:Y:S02]  /*1f10*/  IMAD R39, R39, R4.reuse, RZ ;  /* 0x0000000427277224 */ /* 0x081fe400078e02ff */
[----:B------:R-:W-:-:S02]  /*1f20*/  IMAD R38, R38, R4, RZ ;  /* 0x0000000426267224 */ /* 0x000fc400078e02ff */
[-C--:B------:R-:W-:Y:S01]  /*1f30*/  IMAD R37, R37, R4.reuse, RZ ;  /* 0x0000000425257224 */ /* 0x080fe200078e02ff */
[----:B------:R0:W-:Y:S01]  /*1f40*/  STL [R1+0x9c], R39 ;  /* 0x00009c2701007387 */ /* 0x0001e20000100800 */
[-C--:B------:R-:W-:Y:S02]  /*1f50*/  IMAD R35, R35, R4.reuse, RZ ;  /* 0x0000000423237224 */ /* 0x080fe400078e02ff */
[-C--:B------:R-:W-:Y:S01]  /*1f60*/  IMAD R34, R34, R4.reuse, RZ ;  /* 0x0000000422227224 */ /* 0x080fe200078e02ff */
[----:B------:R0:W-:Y:S01]  /*1f70*/  STL [R1+0x98], R38 ;  /* 0x0000982601007387 */ /* 0x0001e20000100800 */
[-C--:B------:R-:W-:Y:S02]  /*1f80*/  IMAD R33, R33, R4.reuse, RZ ;  /* 0x0000000421217224 */ /* 0x080fe400078e02ff */
[-C--:B------:R-:W-:Y:S01]  /*1f90*/  IMAD R23, R23, R4.reuse, RZ ;  /* 0x0000000417177224 */ /* 0x080fe200078e02ff */
[----:B------:R0:W-:Y:S01]  /*1fa0*/  STL [R1+0x94], R37 ;  /* 0x0000942501007387 */ /* 0x0001e20000100800 */
[----:B------:R-:W-:-:S02]  /*1fb0*/  IMAD R22, R22, R4, RZ ;  /* 0x0000000416167224 */ /* 0x000fc400078e02ff */
[-C--:B------:R-:W-:Y:S01]  /*1fc0*/  IMAD R7, R7, R4.reuse, RZ ;  /* 0x0000000407077224 */ /* 0x080fe200078e02ff */
[----:B------:R0:W-:Y:S01]  /*1fd0*/  STL [R1+0x90], R35 ;  /* 0x0000902301007387 */ /* 0x0001e20000100800 */
[-C--:B------:R-:W-:Y:S02]  /*1fe0*/  IMAD R6, R6, R4.reuse, RZ ;  /* 0x0000000406067224 */ /* 0x080fe400078e02ff */
[-C--:B------:R-:W-:Y:S01]  /*1ff0*/  IMAD R5, R5, R4.reuse, RZ ;  /* 0x0000000405057224 */ /* 0x080fe200078e02ff */
[----:B------:R0:W-:Y:S01]  /*2000*/  STL [R1+0x8c], R34 ;  /* 0x00008c2201007387 */ /* 0x0001e20000100800 */
[-C--:B------:R-:W-:Y:S01]  /*2010*/  IMAD R71, R71, R4.reuse, RZ ;  /* 0x0000000447477224 */ /* 0x080fe200078e02ff */
[----:B------:R-:W-:Y:S01]  /*2020*/  CS2R R70, SRZ ;  /* 0x0000000000467805 */ /* 0x000fe2000001ff00 */
        /* <DEDUP_REMOVED lines=18> */
[-C--:B------:R-:W-:Y:S02]  /*2150*/  IMAD R11, R11, R4.reuse, RZ ;  /* 0x000000040b0b7224 */ /* 0x080fe400078e02ff */
[----:B------:R-:W-:-:S02]  /*2160*/  IMAD R10, R10, R4, RZ ;  /* 0x000000040a0a7224 */ /* 0x000fc400078e02ff */
[-C--:B------:R-:W-:Y:S02]  /*2170*/  IMAD R9, R9, R4.reuse, RZ ;  /* 0x0000000409097224 */ /* 0x080fe400078e02ff */
[-C--:B------:R-:W-:Y:S02]  /*2180*/  IMAD R8, R8, R4.reuse, RZ ;  /* 0x0000000408087224 */ /* 0x080fe400078e02ff */
[-C--:B------:R-:W-:Y:S02]  /*2190*/  IMAD R7, R76, R4.reuse, RZ ;  /* 0x000000044c077224 */ /* 0x080fe400078e02ff */
[-C--:B------:R-:W-:Y:S01]  /*21a0*/  IMAD R6, R77, R4.reuse, RZ ;  /* 0x000000044d067224 */ /* 0x080fe200078e02ff */
[----:B------:R-:W-:Y:S01]  /*21b0*/  CS2R R76, SRZ ;  /* 0x00000000004c7805 */ /* 0x000fe2000001ff00 */
[-C--:B------:R-:W-:Y:S01]  /*21c0*/  IMAD R5, R78, R4.reuse, RZ ;  /* 0x000000044e057224 */ /* 0x080fe200078e02ff */
[C---:B------:R-:W-:Y:S01]  /*21d0*/  LOP3.LUT R6, R118.reuse, 0x40, RZ, 0x3c, !PT ;  /* 0x0000004076067812 */ /* 0x040fe200078e3cff */
[----:B------:R-:W-:Y:S01]  /*21e0*/  IMAD R4, R79, R4, RZ ;  /* 0x000000044f047224 */ /* 0x000fe200078e02ff */
[----:B------:R-:W-:-:S02]  /*21f0*/  LOP3.LUT R4, R118, 0x20, RZ, 0x3c, !PT ;  /* 0x0000002076047812 */ /* 0x000fc400078e3cff */
[----:B------:R-:W-:Y:S02]  /*2200*/  CS2R R78, SRZ ;  /* 0x00000000004e7805 */ /* 0x000fe4000001ff00 */
[----:B------:R-:W-:Y:S02]  /*2210*/  LOP3.LUT R4, R88, 0x40, RZ, 0x3c, !PT ;  /* 0x0000004058047812 */ /* 0x000fe400078e3cff */
[----:B------:R-:W-:-:S03]  /*2220*/  LOP3.LUT R5, R118, 0x60, RZ, 0x3c, !PT ;  /* 0x0000006076057812 */ /* 0x000fc600078e3cff */
[----:B------:R0:W-:Y:S04]  /*2230*/  STL [R1+0x50], R4 ;  /* 0x0000500401007387 */ /* 0x0001e80000100800 */
.L_x_2:
[----:B0-----:R-:W0:Y:S01]  /*2240*/  S2R R38, SR_TID.X ;  /* 0x0000000000267919 */ /* 0x001e220000002100 */
[----:B------:R-:W1:Y:S01]  /*2250*/  LDC R5, c[0x0][0x3a8] ;  /* 0x0000ea00ff057b82 */ /* 0x000e620000000800 */
[----:B------:R-:W-:Y:S01]  /*2260*/  PRMT R88, RZ, 0x7610, R88 ;  /* 0x00007610ff587816 */ /* 0x000fe20000000058 */
[----:B------:R-:W2:Y:S01]  /*2270*/  S2R R4, SR_TID.X ;  /* 0x0000000000047919 */ /* 0x000ea20000002100 */
[----:B------:R-:W3:Y:S05]  /*2280*/  S2R R12, SR_TID.X ;  /* 0x00000000000c7919 */ /* 0x000eea0000002100 */
[----:B------:R-:W4:Y:S01]  /*2290*/  LDC R14, c[0x0][0x3a8] ;  /* 0x0000ea00ff0e7b82 */ /* 0x000f220000000800 */
[----:B------:R-:W-:-:S02]  /*22a0*/  PRMT R35, RZ, 0x7610, R35 ;  /* 0x00007610ff237816 */ /* 0x000fc40000000023 */
[----:B------:R-:W-:Y:S02]  /*22b0*/  PRMT R34, RZ, 0x7610, R34 ;  /* 0x00007610ff227816 */ /* 0x000fe40000000022 */
[----:B------:R-:W-:Y:S02]  /*22c0*/  PRMT R11, RZ, 0x7610, R11 ;  /* 0x00007610ff0b7816 */ /* 0x000fe4000000000b */
[----:B------:R-:W-:Y:S02]  /*22d0*/  PRMT R10, RZ, 0x7610, R10 ;  /* 0x00007610ff0a7816 */ /* 0x000fe4000000000a */
[----:B------:R-:W-:Y:S02]  /*22e0*/  PRMT R9, RZ, 0x7610, R9 ;  /* 0x00007610ff097816 */ /* 0x000fe40000000009 */
[----:B------:R-:W-:Y:S02]  /*22f0*/  PRMT R8, RZ, 0x7610, R8 ;  /* 0x00007610ff087816 */ /* 0x000fe40000000008 */
[----:B------:R-:W-:Y:S01]  /*2300*/  PRMT R7, RZ, 0x7610, R7 ;  /* 0x00007610ff077816 */ /* 0x000fe20000000007 */
[----:B------:R-:W5:Y:S01]  /*2310*/  S2R R17, SR_TID.X ;  /* 0x0000000000117919 */ /* 0x000f620000002100 */
[----:B------:R-:W5:Y:S01]  /*2320*/  LDC R32, c[0x0][0x3a8] ;  /* 0x0000ea00ff207b82 */ /* 0x000f620000000800 */
[----:B0-----:R-:W-:Y:S01]  /*2330*/  SHF.R.U32.HI R96, RZ, 0x8, R38 ;  /* 0x00000008ff607819 */ /* 0x001fe20000011626 */
[----:B------:R-:W0:Y:S06]  /*2340*/  S2R R33, SR_TID.X ;  /* 0x0000000000217919 */ /* 0x000e2c0000002100 */
[----:B------:R-:W0:Y:S01]  /*2350*/  LDC R19, c[0x0][0x3a8] ;  /* 0x0000ea00ff137b82 */ /* 0x000e220000000800 */
[----:B--2---:R-:W-:-:S02]  /*2360*/  SHF.R.U32.HI R4, RZ, 0x8, R4 ;  /* 0x00000008ff047819 */ /* 0x004fc40000011604 */
[----:B------:R-:W-:Y:S02]  /*2370*/  SGXT.U32 R96, R96, 0x1 ;  /* 0x000000016060781a */ /* 0x000fe40000000000 */
[----:B---3--:R-:W-:Y:S02]  /*2380*/  SHF.R.U32.HI R13, RZ, 0x8, R12 ;  /* 0x00000008ff0d7819 */ /* 0x008fe4000001160c */
[----:B------:R-:W-:Y:S01]  /*2390*/  SGXT.U32 R4, R4, 0x1 ;  /* 0x000000010404781a */ /* 0x000fe20000000000 */
[----:B------:R-:W2:Y:S01]  /*23a0*/  LDC R36, c[0x0][0x3a8] ;  /* 0x0000ea00ff247b82 */ /* 0x000ea20000000800 */
[----:B------:R-:W-:Y:S02]  /*23b0*/  ISETP.GE.AND P0, PT, R96, UR7, PT ;  /* 0x0000000760007c0c */ /* 0x000fe4000bf06270 */
[----:B------:R-:W-:Y:S01]  /*23c0*/  SGXT.U32 R13, R13, 0x1 ;  /* 0x000000010d0d781a */ /* 0x000fe20000000000 */
[----:B-1----:R-:W-:Y:S01]  /*23d0*/  IMAD R4, R4, R5, RZ ;  /* 0x0000000504047224 */ /* 0x002fe200078e02ff */
[----:B------:R-:W-:-:S02]  /*23e0*/  LOP3.LUT R6, R96, 0x8, RZ, 0xfc, !PT ;  /* 0x0000000860067812 */ /* 0x000fc400078efcff */
[----:B------:R-:W-:Y:S01]  /*23f0*/  LOP3.LUT R13, R13, 0x8, RZ, 0xfc, !PT ;  /* 0x000000080d0d7812 */ /* 0x000fe200078efcff */
[----:B------:R-:W-:Y:S01]  /*2400*/  IMAD.WIDE R4, R4, 0x2, R2 ;  /* 0x0000000204047825 */ /* 0x000fe200078e0202 */
[----:B------:R-:W-:Y:S01]  /*2410*/  SHF.R.U32.HI R12, RZ, 0x8, R12 ;  /* 0x00000008ff0c7819 */ /* 0x000fe2000001160c */
[----:B------:R-:W1:Y:S01]  /*2420*/  LDC R37, c[0x0][0x3a8] ;  /* 0x0000ea00ff257b82 */ /* 0x000e620000000800 */
[----:B------:R-:W-:Y:S01]  /*2430*/  ISETP.GE.AND P1, PT, R6, UR7, PT ;  /* 0x0000000706007c0c */ /* 0x000fe2000bf26270 */
[----:B----4-:R-:W-:Y:S02]  /*2440*/  IMAD R13, R13, R14, RZ ;  /* 0x0000000e0d0d7224 */ /* 0x010fe400078e02ff */
[----:B------:R3:W4:Y:S01]  /*2450*/  @!P0 LDG.E.U16 R88, desc[UR8][R4.64] ;  /* 0x0000000804588981 */ /* 0x000722000c1e1500 */
[----:B------:R-:W-:Y:S02]  /*2460*/  SGXT.U32 R12, R12, 0x1 ;  /* 0x000000010c0c781a */ /* 0x000fe40000000000 */
[----:B------:R-:W-:Y:S01]  /*2470*/  LOP3.LUT R6, R96, 0x10, RZ, 0xfc, !PT ;  /* 0x0000001060067812 */ /* 0x000fe200078efcff */
[----:B------:R-:W0:Y:S01]  /*2480*/  LDC R14, c[0x0][0x3a8] ;  /* 0x0000ea00ff0e7b82 */ /* 0x000e220000000800 */
[----:B------:R-:W-:-:S02]  /*2490*/  LOP3.LUT R12, R12, 0x10, RZ, 0xfc, !PT ;  /* 0x000000100c0c7812 */ /* 0x000fc400078efcff */
[----:B------:R-:W-:Y:S01]  /*24a0*/  ISETP.GE.AND P0, PT, R6, UR7, PT ;  /* 0x0000000706007c0c */ /* 0x000fe2000bf06270 */
[----:B---3--:R-:W-:-:S04]  /*24b0*/  IMAD.WIDE R4, R13, 0x2, R2 ;  /* 0x000000020d047825 */ /* 0x008fc800078e0202 */
[----:B------:R-:W3:Y:S01]  /*24c0*/  LDC R13, c[0x0][0x3a8] ;  /* 0x0000ea00ff0d7b82 */ /* 0x000ee20000000800 */
[----:B------:R0:W2:Y:S01]  /*24d0*/  @!P1 LDG.E.U16 R35, desc[UR8][R4.64] ;  /* 0x0000000804239981 */ /* 0x0000a2000c1e1500 */
[----:B------:R-:W-:Y:S02]  /*24e0*/  PRMT R16, RZ, 0x7610, R16 ;  /* 0x00007610ff107816 */ /* 0x000fe40000000010 */
[----:B------:R-:W-:-:S04]  /*24f0*/  PRMT R21, RZ, 0x7610, R21 ;  /* 0x00007610ff157816 */ /* 0x000fc80000000015 */
[----:B------:R-:W0:Y:S01]  /*2500*/  LDC R39, c[0x0][0x3a8] ;  /* 0x0000ea00ff277b82 */ /* 0x000e220000000800 */
[----:B------:R-:W-:-:S07]  /*2510*/  PRMT R22, RZ, 0x7610, R22 ;  /* 0x00007610ff167816 */ /* 0x000fce0000000016 */
[----:B------:R-:W1:Y:S01]  /*2520*/  LDC R89, c[0x0][0x3a8] ;  /* 0x0000ea00ff597b82 */ /* 0x000e620000000800 */
[----:B---3--:R-:W-:-:S07]  /*2530*/  IMAD R12, R12, R13, RZ ;  /* 0x0000000d0c0c7224 */ /* 0x008fce00078e02ff */
[----:B------:R-:W3:Y:S01]  /*2540*/  LDC R90, c[0x0][0x3a8] ;  /* 0x0000ea00ff5a7b82 */ /* 0x000ee20000000800 */
[----:B0-----:R-:W-:Y:S02]  /*2550*/  IMAD.WIDE R4, R12, 0x2, R2 ;  /* 0x000000020c047825 */ /* 0x001fe400078e0202 */
[----:B------:R-:W0:Y:S03]  /*2560*/  S2R R12, SR_TID.X ;  /* 0x00000000000c7919 */ /* 0x000e260000002100 */
[----:B------:R0:W2:Y:S02]  /*2570*/  @!P0 LDG.E.U16 R34, desc[UR8][R4.64] ;  /* 0x0000000804228981 */ /* 0x0000a4000c1e1500 */
[----:B0-----:R-:W-:-:S04]  /*2580*/  SHF.R.U32.HI R13, RZ, 0x8, R12 ;  /* 0x00000008ff0d7819 */ /* 0x001fc8000001160c */
[----:B------:R-:W-:-:S04]  /*2590*/  SGXT.U32 R13, R13, 0x1 ;  /* 0x000000010d0d781a */ /* 0x000fc80000000000 */
[----:B------:R-:W-:-:S05]  /*25a0*/  LOP3.LUT R13, R13, 0x18, RZ, 0xfc, !PT ;  /* 0x000000180d0d7812 */ /* 0x000fca00078efcff */
[----:B------:R-:W-:Y:S01]  /*25b0*/  IMAD R13, R13, R14, RZ ;  /* 0x0000000e0d0d7224 */ /* 0x000fe200078e02ff */
[----:B------:R-:W-:Y:S01]  /*25c0*/  LOP3.LUT R6, R96, 0x18, RZ, 0xfc, !PT ;  /* 0x0000001860067812 */ /* 0x000fe200078efcff */
[----:B------:R-:W0:Y:S02]  /*25d0*/  LDC R14, c[0x0][0x3a8] ;  /* 0x0000ea00ff0e7b82 */ /* 0x000e240000000800 */
[----:B------:R-:W-:-:S06]  /*25e0*/  IMAD.WIDE R4, R13, 0x2, R2 ;  /* 0x000000020d047825 */ /* 0x000fcc00078e0202 */
[----:B------:R-:W0:Y:S01]  /*25f0*/  LDC R13, c[0x0][0x3a8] ;  /* 0x0000ea00ff0d7b82 */ /* 0x000e220000000800 */
[----:B------:R-:W-:Y:S02]  /*2600*/  SHF.R.U32.HI R12, RZ, 0x8, R12 ;  /* 0x00000008ff0c7819 */ /* 0x000fe4000001160c */
[----:B------:R-:W-:Y:S02]  /*2610*/  ISETP.GE.AND P1, PT, R6, UR7, PT ;  /* 0x0000000706007c0c */ /* 0x000fe4000bf26270 */
[----:B------:R-:W-:-:S04]  /*2620*/  SGXT.U32 R12, R12, 0x1 ;  /* 0x000000010c0c781a */ /* 0x000fc80000000000 */
[----:B------:R-:W-:-:S07]  /*2630*/  LOP3.LUT R12, R12, 0x20, RZ, 0xfc, !PT ;  /* 0x000000200c0c7812 */ /* 0x000fce00078efcff */
[----:B------:R0:W2:Y:S02]  /*2640*/  @!P1 LDG.E.U16 R11, desc[UR8][R4.64] ;  /* 0x00000008040b9981 */ /* 0x0000a4000c1e1500 */
[----:B0-----:R-:W-:-:S04]  /*2650*/  IMAD R12, R12, R13, RZ ;  /* 0x0000000d0c0c7224 */ /* 0x001fc800078e02ff */
[----:B------:R-:W-:Y:S02]  /*2660*/  IMAD.WIDE R4, R12, 0x2, R2 ;  /* 0x000000020c047825 */ /* 0x000fe400078e0202 */
[----:B------:R-:W0:Y:S01]  /*2670*/  S2R R12, SR_TID.X ;  /* 0x00000000000c7919 */ /* 0x000e220000002100 */
[----:B------:R-:W-:-:S04]  /*2680*/  LOP3.LUT R6, R96, 0x20, RZ, 0xfc, !PT ;  /* 0x0000002060067812 */ /* 0x000fc800078efcff */
[----:B------:R-:W-:-:S13]  /*2690*/  ISETP.GE.AND P0, PT, R6, UR7, PT ;  /* 0x0000000706007c0c */ /* 0x000fda000bf06270 */
[----:B------:R0:W3:Y:S02]  /*26a0*/  @!P0 LDG.E.U16 R10, desc[UR8][R4.64] ;  /* 0x00000008040a8981 */ /* 0x0000e4000c1e1500 */
        /* <DEDUP_REMOVED lines=12> */
[----:B------:R0:W3:Y:S02]  /*2770*/  @!P1 LDG.E.U16 R9, desc[UR8][R4.64] ;  /* 0x0000000804099981 */ /* 0x0000e4000c1e1500 */
        /* <DEDUP_REMOVED lines=9> */
[----:B------:R-:W-:-:S04]  /*2810*/  IMAD R13, R13, R14, RZ ;  /* 0x0000000e0d0d7224 */ /* 0x000fc800078e02ff */
[----:B------:R-:W-:Y:S02]  /*2820*/  IMAD.WIDE R4, R13, 0x2, R2 ;  /* 0x000000020d047825 */ /* 0x000fe400078e0202 */
[----:B------:R-:W0:Y:S01]  /*2830*/  LDC R13, c[0x0][0x3a8] ;  /* 0x0000ea00ff0d7b82 */ /* 0x000e220000000800 */
[----:B------:R-:W-:Y:S02]  /*2840*/  LOP3.LUT R6, R96, 0x38, RZ, 0xfc, !PT ;  /* 0x0000003860067812 */ /* 0x000fe400078efcff */
[----:B------:R-:W-:Y:S02]  /*2850*/  SHF.R.U32.HI R12, RZ, 0x8, R12 ;  /* 0x00000008ff0c7819 */ /* 0x000fe4000001160c */
[----:B------:R-:W-:Y:S02]  /*2860*/  ISETP.GE.AND P1, PT, R6, UR7, PT ;  /* 0x0000000706007c0c */ /* 0x000fe4000bf26270 */
[----:B------:R-:W-:-:S04]  /*2870*/  SGXT.U32 R12, R12, 0x1 ;  /* 0x000000010c0c781a */ /* 0x000fc80000000000 */
[----:B------:R-:W-:-:S07]  /*2880*/  LOP3.LUT R12, R12, 0x2, RZ, 0xfc, !PT ;  /* 0x000000020c0c7812 */ /* 0x000fce00078efcff */
[----:B------:R0:W3:Y:S02]  /*2890*/  @!P1 LDG.E.U16 R7, desc[UR8][R4.64] ;  /* 0x0000000804079981 */ /* 0x0000e4000c1e1500 */
[----:B0-----:R-:W-:Y:S02]  /*28a0*/  IMAD R12, R12, R13, RZ ;  /* 0x0000000d0c0c7224 */ /* 0x001fe400078e02ff */
[----:B------:R-:W0:Y:S02]  /*28b0*/  LDC R13, c[0x0][0x3a8] ;  /* 0x0000ea00ff0d7b82 */ /* 0x000e240000000800 */
[----:B------:R-:W-:Y:S02]  /*28c0*/  IMAD.WIDE R4, R12, 0x2, R2 ;  /* 0x000000020c047825 */ /* 0x000fe400078e0202 */
[----:B------:R-:W1:Y:S01]  /*28d0*/  S2R R12, SR_TID.X ;  /* 0x00000000000c7919 */ /* 0x000e620000002100 */
[----:B------:R-:W-:Y:S02]  /*28e0*/  LOP3.LUT R6, R96, 0x2, RZ, 0xfc, !PT ;  /* 0x0000000260067812 */ /* 0x000fe400078efcff */
[----:B-----5:R-:W-:-:S02]  /*28f0*/  SHF.R.U32.HI R23, RZ, 0x8, R17 ;  /* 0x00000008ff177819 */ /* 0x020fc40000011611 */
[----:B------:R-:W-:Y:S02]  /*2900*/  ISETP.GE.AND P0, PT, R6, UR7, PT ;  /* 0x0000000706007c0c */ /* 0x000fe4000bf06270 */
[----:B------:R-:W-:Y:S02]  /*2910*/  SGXT.U32 R23, R23, 0x1 ;  /* 0x000000011717781a */ /* 0x000fe40000000000 */
[----:B------:R-:W-:Y:S02]  /*2920*/  PRMT R6, RZ, 0x7610, R6 ;  /* 0x00007610ff067816 */ /* 0x000fe40000000006 */
[----:B------:R-:W-:Y:S02]  /*2930*/  SHF.R.U32.HI R18, RZ, 0x8, R17 ;  /* 0x00000008ff127819 */ /* 0x000fe40000011611 */
[----:B------:R-:W-:Y:S02]  /*2940*/  LOP3.LUT R23, R23, 0x6, RZ, 0xfc, !PT ;  /* 0x0000000617177812 */ /* 0x000fe400078efcff */
[----:B------:R-:W-:-:S03]  /*2950*/  SGXT.U32 R18, R18, 0x1 ;  /* 0x000000011212781a */ /* 0x000fc60000000000 */
[----:B------:R5:W4:Y:S01]  /*2960*/  @!P0 LDG.E.U16 R6, desc[UR8][R4.64] ;  /* 0x0000000804068981 */ /* 0x000b22000c1e1500 */
[----:B------:R-:W-:Y:S01]  /*2970*/  IMAD R23, R23, R32, RZ ;  /* 0x0000002017177224 */ /* 0x000fe200078e02ff */
[----:B-1----:R-:W-:Y:S01]  /*2980*/  SHF.R.U32.HI R12, RZ, 0x8, R12 ;  /* 0x00000008ff0c7819 */ /* 0x002fe2000001160c */
[----:B------:R-:W1:Y:S03]  /*2990*/  LDC R32, c[0x0][0x3a8] ;  /* 0x0000ea00ff207b82 */ /* 0x000e660000000800 */
[----:B------:R-:W-:-:S04]  /*29a0*/  SGXT.U32 R12, R12, 0x1 ;  /* 0x000000010c0c781a */ /* 0x000fc80000000000 */
[----:B------:R-:W-:Y:S02]  /*29b0*/  LOP3.LUT R12, R12, 0x4, RZ, 0xfc, !PT ;  /* 0x000000040c0c7812 */ /* 0x000fe400078efcff */
[C---:B-----5:R-:W-:Y:S02]  /*29c0*/  LOP3.LUT R4, R96.reuse, 0x4, RZ, 0xfc, !PT ;  /* 0x0000000460047812 */ /* 0x060fe400078efcff */
[----:B------:R-:W-:Y:S01]  /*29d0*/  LOP3.LUT R5, R96, 0x6, RZ, 0xfc, !PT ;  /* 0x0000000660057812 */ /* 0x000fe200078efcff */
[----:B0-----:R-:W-:Y:S01]  /*29e0*/  IMAD R12, R12, R13, RZ ;  /* 0x0000000d0c0c7224 */ /* 0x001fe200078e02ff */
[----:B------:R-:W-:Y:S02]  /*29f0*/  LOP3.LUT R18, R18, 0xa, RZ, 0xfc, !PT ;  /* 0x0000000a12127812 */ /* 0x000fe400078efcff */
[----:B------:R-:W-:Y:S02]  /*2a00*/  ISETP.GE.AND P0, PT, R4, UR7, PT ;  /* 0x0000000704007c0c */ /* 0x000fe4000bf06270 */
[----:B------:R-:W-:Y:S01]  /*2a10*/  ISETP.GE.AND P6, PT, R5, UR7, PT ;  /* 0x0000000705007c0c */ /* 0x000fe2000bfc6270 */
[----:B------:R-:W-:Y:S01]  /*2a20*/  IMAD.WIDE R4, R12, 0x2, R2 ;  /* 0x000000020c047825 */ /* 0x000fe200078e0202 */
[----:B------:R-:W-:-:S02]  /*2a30*/  LOP3.LUT R12, R96, 0xa, RZ, 0xfc, !PT ;  /* 0x0000000a600c7812 */ /* 0x000fc400078efcff */
[----:B------:R-:W-:Y:S01]  /*2a40*/  LOP3.LUT R13, R96, 0xc, RZ, 0xfc, !PT ;  /* 0x0000000c600d7812 */ /* 0x000fe200078efcff */
[----:B------:R-:W-:Y:S01]  /*2a50*/  IMAD R18, R18, R19, RZ ;  /* 0x0000001312127224 */ /* 0x000fe200078e02ff */
[C---:B------:R-:W-:Y:S01]  /*2a60*/  LOP3.LUT R14, R96.reuse, 0xe, RZ, 0xfc, !PT ;  /* 0x0000000e600e7812 */ /* 0x040fe200078efcff */
[----:B------:R-:W0:Y:S01]  /*2a70*/  LDC R19, c[0x0][0x3a8] ;  /* 0x0000ea00ff137b82 */ /* 0x000e220000000800 */
[----:B------:R-:W-:Y:S02]  /*2a80*/  LOP3.LUT R15, R96, 0x12, RZ, 0xfc, !PT ;  /* 0x00000012600f7812 */ /* 0x000fe400078efcff */
[----:B------:R-:W-:Y:S01]  /*2a90*/  ISETP.GE.AND P2, PT, R12, UR7, PT ;  /* 0x000000070c007c0c */ /* 0x000fe2000bf46270 */
[----:B------:R-:W5:Y:S01]  /*2aa0*/  @!P0 LDG.E.U16 R22, desc[UR8][R4.64] ;  /* 0x0000000804168981 */ /* 0x000f62000c1e1500 */
[----:B------:R-:W-:Y:S01]  /*2ab0*/  ISETP.GE.AND P1, PT, R13, UR7, PT ;  /* 0x000000070d007c0c */ /* 0x000fe2000bf26270 */
[----:B------:R-:W-:Y:S01]  /*2ac0*/  IMAD.WIDE R12, R23, 0x2, R2 ;  /* 0x00000002170c7825 */ /* 0x000fe200078e0202 */
[----:B------:R-:W-:-:S02]  /*2ad0*/  ISETP.GE.AND P4, PT, R14, UR7, PT ;  /* 0x000000070e007c0c */ /* 0x000fc4000bf86270 */
[----:B------:R-:W-:Y:S01]  /*2ae0*/  ISETP.GE.AND P5, PT, R15, UR7, PT ;  /* 0x000000070f007c0c */ /* 0x000fe2000bfa6270 */
[----:B------:R-:W-:Y:S01]  /*2af0*/  IMAD.WIDE R14, R18, 0x2, R2 ;  /* 0x00000002120e7825 */ /* 0x000fe200078e0202 */
[--C-:B------:R-:W-:Y:S01]  /*2b00*/  SHF.R.U32.HI R23, RZ, 0x8, R33.reuse ;  /* 0x00000008ff177819 */ /* 0x100fe20000011621 */
[----:B------:R1:W4:Y:S01]  /*2b10*/  @!P6 LDG.E.U16 R16, desc[UR8][R12.64] ;  /* 0x000000080c10e981 */ /* 0x000322000c1e1500 */
[--C-:B------:R-:W-:Y:S02]  /*2b20*/  SHF.R.U32.HI R18, RZ, 0x8, R33.reuse ;  /* 0x00000008ff127819 */ /* 0x100fe40000011621 */
[----:B------:R-:W-:Y:S02]  /*2b30*/  SHF.R.U32.HI R33, RZ, 0x8, R33 ;  /* 0x00000008ff217819 */ /* 0x000fe40000011621 */
[----:B------:R-:W-:Y:S02]  /*2b40*/  SGXT.U32 R23, R23, 0x1 ;  /* 0x000000011717781a */ /* 0x000fe40000000000 */
[----:B------:R-:W-:-:S02]  /*2b50*/  SGXT.U32 R33, R33, 0x1 ;  /* 0x000000012121781a */ /* 0x000fc40000000000 */
[----:B------:R-:W-:Y:S02]  /*2b60*/  LOP3.LUT R23, R23, 0x12, RZ, 0xfc, !PT ;  /* 0x0000001217177812 */ /* 0x000fe400078efcff */
[----:B------:R-:W-:-:S03]  /*2b70*/  LOP3.LUT R33, R33, 0xc, RZ, 0xfc, !PT ;  /* 0x0000000c21217812 */ /* 0x000fc600078efcff */
[----:B-1----:R-:W-:Y:S02]  /*2b80*/  IMAD R23, R23, R32, RZ ;  /* 0x0000002017177224 */ /* 0x002fe400078e02ff */
[----:B--2---:R-:W-:-:S04]  /*2b90*/  IMAD R33, R33, R36, RZ ;  /* 0x0000002421217224 */ /* 0x004fc800078e02ff */
[----:B------:R-:W-:-:S04]  /*2ba0*/  IMAD.WIDE R12, R33, 0x2, R2 ;  /* 0x00000002210c7825 */ /* 0x000fc800078e0202 */
[----:B------:R-:W-:Y:S01]  /*2bb0*/  IMAD.WIDE R32, R23, 0x2, R2 ;  /* 0x0000000217207825 */ /* 0x000fe200078e0202 */
[----:B------:R1:W2:Y:S01]  /*2bc0*/  @!P1 LDG.E.U16 R21, desc[UR8][R12.64] ;  /* 0x000000080c159981 */ /* 0x0002a2000c1e1500 */
[----:B------:R-:W0:Y:S02]  /*2bd0*/  S2R R23, SR_TID.X ;  /* 0x0000000000177919 */ /* 0x000e240000002100 */
[----:B0-----:R-:W-:-:S04]  /*2be0*/  SHF.R.U32.HI R36, RZ, 0x8, R23 ;  /* 0x00000008ff247819 */ /* 0x001fc80000011617 */
[----:B------:R-:W-:-:S04]  /*2bf0*/  SGXT.U32 R36, R36, 0x1 ;  /* 0x000000012424781a */ /* 0x000fc80000000000 */
[----:B------:R-:W-:-:S05]  /*2c00*/  LOP3.LUT R36, R36, 0x14, RZ, 0xfc, !PT ;  /* 0x0000001424247812 */ /* 0x000fca00078efcff */
[----:B------:R-:W-:Y:S02]  /*2c10*/  IMAD R36, R36, R37, RZ ;  /* 0x0000002524247224 */ /* 0x000fe400078e02ff */
[----:B------:R-:W0:Y:S02]  /*2c20*/  LDC R37, c[0x0][0x3a8] ;  /* 0x0000ea00ff257b82 */ /* 0x000e240000000800 */
[----:B-1----:R-:W-:Y:S01]  /*2c30*/  IMAD.WIDE R12, R36, 0x2, R2 ;  /* 0x00000002240c7825 */ /* 0x002fe200078e0202 */
[--C-:B------:R-:W-:Y:S02]  /*2c40*/  SHF.R.U32.HI R36, RZ, 0x8, R23.reuse ;  /* 0x00000008ff247819 */ /* 0x100fe40000011617 */
[----:B------:R-:W-:-:S04]  /*2c50*/  SHF.R.U32.HI R23, RZ, 0x8, R23 ;  /* 0x00000008ff177819 */ /* 0x000fc80000011617 */
[----:B------:R-:W-:-:S04]  /*2c60*/  SGXT.U32 R23, R23, 0x1 ;  /* 0x000000011717781a */ /* 0x000fc80000000000 */
[----:B------:R-:W-:-:S05]  /*2c70*/  LOP3.LUT R23, R23, 0x16, RZ, 0xfc, !PT ;  /* 0x0000001617177812 */ /* 0x000fca00078efcff */
[----:B------:R-:W-:Y:S02]  /*2c80*/  IMAD R23, R23, R39, RZ ;  /* 0x0000002717177224 */ /* 0x000fe400078e02ff */
[----:B------:R-:W1:Y:S01]  /*2c90*/  S2R R39, SR_TID.X ;  /* 0x0000000000277919 */ /* 0x000e620000002100 */
[C---:B------:R-:W-:Y:S02]  /*2ca0*/  LOP3.LUT R17, R96.reuse, 0x14, RZ, 0xfc, !PT ;  /* 0x0000001460117812 */ /* 0x040fe400078efcff */
[----:B------:R-:W-:Y:S02]  /*2cb0*/  PRMT R5, RZ, 0x7610, R5 ;  /* 0x00007610ff057816 */ /* 0x000fe40000000005 */
[----:B------:R-:W-:Y:S02]  /*2cc0*/  LOP3.LUT R4, R96, 0x16, RZ, 0xfc, !PT ;  /* 0x0000001660047812 */ /* 0x000fe400078efcff */
[----:B------:R-:W-:Y:S02]  /*2cd0*/  ISETP.GE.AND P3, PT, R17, UR7, PT ;  /* 0x0000000711007c0c */ /* 0x000fe4000bf66270 */
[----:B------:R-:W-:Y:S01]  /*2ce0*/  SGXT.U32 R36, R36, 0x1 ;  /* 0x000000012424781a */ /* 0x000fe20000000000 */
[----:B------:R-:W2:Y:S01]  /*2cf0*/  @!P2 LDG.E.U16 R5, desc[UR8][R14.64] ;  /* 0x000000080e05a981 */ /* 0x000ea2000c1e1500 */
[----:B------:R-:W-:-:S02]  /*2d00*/  LOP3.LUT R17, R96, 0x1a, RZ, 0xfc, !PT ;  /* 0x0000001a60117812 */ /* 0x000fc400078efcff */
[----:B------:R-:W-:Y:S02]  /*2d10*/  ISETP.GE.AND P0, PT, R4, UR7, PT ;  /* 0x0000000704007c0c */ /* 0x000fe4000bf06270 */
[----:B------:R-:W-:Y:S02]  /*2d20*/  LOP3.LUT R36, R36, 0x1a, RZ, 0xfc, !PT ;  /* 0x0000001a24247812 */ /* 0x000fe400078efcff */
[----:B------:R-:W-:Y:S02]  /*2d30*/  ISETP.GE.AND P2, PT, R17, UR7, PT ;  /* 0x0000000711007c0c */ /* 0x000fe4000bf46270 */
[----:B------:R-:W-:Y:S01]  /*2d40*/  PRMT R4, RZ, 0x7610, R4 ;  /* 0x00007610ff047816 */ /* 0x000fe20000000004 */
[----:B0-----:R-:W-:-:S05]  /*2d50*/  IMAD R36, R36, R37, RZ ;  /* 0x0000002524247224 */ /* 0x001fca00078e02ff */
[----:B------:R0:W2:Y:S01]  /*2d60*/  @!P5 LDG.E.U16 R4, desc[UR8][R32.64] ;  /* 0x000000082004d981 */ /* 0x0000a2000c1e1500 */
[----:B-1----:R-:W-:-:S04]  /*2d70*/  SHF.R.U32.HI R39, RZ, 0x8, R39 ;  /* 0x00000008ff277819 */ /* 0x002fc80000011627 */
[----:B------:R-:W-:-:S04]  /*2d80*/  SGXT.U32 R39, R39, 0x1 ;  /* 0x000000012727781a */ /* 0x000fc80000000000 */
[----:B------:R-:W-:Y:S01]  /*2d90*/  LOP3.LUT R39, R39, 0x1c, RZ, 0xfc, !PT ;  /* 0x0000001c27277812 */ /* 0x000fe200078efcff */
[----:B------:R-:W-:Y:S01]  /*2da0*/  IMAD.WIDE R36, R36, 0x2, R2 ;  /* 0x0000000224247825 */ /* 0x000fe200078e0202 */
[----:B0-----:R-:W-:-:S03]  /*2db0*/  PRMT R33, RZ, 0x7610, R33 ;  /* 0x00007610ff217816 */ /* 0x001fc60000000021 */
[----:B------:R-:W-:-:S03]  /*2dc0*/  IMAD R39, R39, R89, RZ ;  /* 0x0000005927277224 */ /* 0x000fc600078e02ff */
[----:B------:R0:W2:Y:S01]  /*2dd0*/  @!P2 LDG.E.U16 R33, desc[UR8][R36.64] ;  /* 0x000000082421a981 */ /* 0x0000a2000c1e1500 */
[----:B------:R-:W-:Y:S01]  /*2de0*/  SGXT.U32 R18, R18, 0x1 ;  /* 0x000000011212781a */ /* 0x000fe20000000000 */
[----:B0-----:R-:W-:Y:S02]  /*2df0*/  IMAD.WIDE R36, R39, 0x2, R2 ;  /* 0x0000000227247825 */ /* 0x001fe400078e0202 */
[----:B------:R-:W0:Y:S01]  /*2e00*/  LDC R39, c[0x0][0x3a8] ;  /* 0x0000ea00ff277b82 */ /* 0x000e220000000800 */
[----:B------:R-:W-:Y:S02]  /*2e10*/  LOP3.LUT R18, R18, 0xe, RZ, 0xfc, !PT ;  /* 0x0000000e12127812 */ /* 0x000fe400078efcff */
[--C-:B------:R-:W-:Y:S02]  /*2e20*/  SHF.R.U32.HI R89, RZ, 0x8, R38.reuse ;  /* 0x00000008ff597819 */ /* 0x100fe40000011626 */
[----:B------:R-:W-:Y:S01]  /*2e30*/  SHF.R.U32.HI R38, RZ, 0x8, R38 ;  /* 0x00000008ff267819 */ /* 0x000fe20000011626 */
[----:B------:R-:W-:Y:S01]  /*2e40*/  IMAD R18, R18, R19, RZ ;  /* 0x0000001312127224 */ /* 0x000fe200078e02ff */
[----:B------:R-:W-:-:S02]  /*2e50*/  PRMT R15, RZ, 0x7610, R15 ;  /* 0x00007610ff0f7816 */ /* 0x000fc4000000000f */
[----:B------:R-:W-:Y:S01]  /*2e60*/  SGXT.U32 R38, R38, 0x1 ;  /* 0x000000012626781a */ /* 0x000fe20000000000 */
[----:B------:R-:W-:Y:S01]  /*2e70*/  IMAD.WIDE R18, R18, 0x2, R2 ;  /* 0x0000000212127825 */ /* 0x000fe200078e0202 */
[----:B------:R-:W-:Y:S02]  /*2e80*/  LOP3.LUT R17, R96, 0x1e, RZ, 0xfc, !PT ;  /* 0x0000001e60117812 */ /* 0x000fe400078efcff */
[----:B------:R-:W-:Y:S02]  /*2e90*/  LOP3.LUT R38, R38, 0x1e, RZ, 0xfc, !PT ;  /* 0x0000001e26267812 */ /* 0x000fe400078efcff */
[----:B------:R1:W2:Y:S01]  /*2ea0*/  @!P4 LDG.E.U16 R15, desc[UR8][R18.64] ;  /* 0x00000008120fc981 */ /* 0x0002a2000c1e1500 */
[----:B------:R-:W-:Y:S02]  /*2eb0*/  ISETP.GE.AND P4, PT, R17, UR7, PT ;  /* 0x0000000711007c0c */ /* 0x000fe4000bf86270 */
[----:B------:R-:W-:Y:S02]  /*2ec0*/  PRMT R20, RZ, 0x7610, R20 ;  /* 0x00007610ff147816 */ /* 0x000fe40000000014 */
[----:B------:R-:W-:Y:S01]  /*2ed0*/  SGXT.U32 R89, R89, 0x1 ;  /* 0x000000015959781a */ /* 0x000fe20000000000 */
[----:B0-----:R-:W-:-:S03]  /*2ee0*/  IMAD R38, R38, R39, RZ ;  /* 0x0000002726267224 */ /* 0x001fc600078e02ff */
[----:B------:R0:W2:Y:S01]  /*2ef0*/  @!P3 LDG.E.U16 R20, desc[UR8][R12.64] ;  /* 0x000000080c14b981 */ /* 0x0000a2000c1e1500 */
[----:B-1----:R-:W-:Y:S01]  /*2f00*/  IMAD.WIDE R18, R23, 0x2, R2 ;  /* 0x0000000217127825 */ /* 0x002fe200078e0202 */
[----:B------:R-:W-:-:S03]  /*2f10*/  LOP3.LUT R23, R96, 0x24, RZ, 0xfc, !PT ;  /* 0x0000002460177812 */ /* 0x000fc600078efcff */
[----:B------:R-:W-:Y:S01]  /*2f20*/  IMAD.WIDE R38, R38, 0x2, R2 ;  /* 0x0000000226267825 */ /* 0x000fe200078e0202 */
[----:B------:R-:W-:Y:S02]  /*2f30*/  LOP3.LUT R89, R89, 0x22, RZ, 0xfc, !PT ;  /* 0x0000002259597812 */ /* 0x000fe400078efcff */
[----:B0-----:R-:W-:Y:S02]  /*2f40*/  PRMT R13, RZ, 0x7610, R13 ;  /* 0x00007610ff0d7816 */ /* 0x001fe4000000000d */
[----:B------:R-:W-:Y:S01]  /*2f50*/  ISETP.GE.AND P3, PT, R23, UR7, PT ;  /* 0x0000000717007c0c */ /* 0x000fe2000bf66270 */
[----:B---3--:R-:W-:Y:S01]  /*2f60*/  IMAD R89, R89, R90, RZ ;  /* 0x0000005a59597224 */ /* 0x008fe200078e02ff */
[----:B------:R-:W3:Y:S04]  /*2f70*/  LDL R23, [R1+0x74] ;  /* 0x0000740001177983 */ /* 0x000ee80000100800 */
[----:B------:R-:W2:Y:S01]  /*2f80*/  @!P4 LDG.E.U16 R13, desc[UR8][R38.64] ;  /* 0x00000008260dc981 */ /* 0x000ea2000c1e1500 */
[----:B------:R-:W-:-:S03]  /*2f90*/  IMAD.WIDE R90, R89, 0x2, R2 ;  /* 0x00000002595a7825 */ /* 0x000fc600078e0202 */
[----:B------:R-:W2:Y:S04]  /*2fa0*/  LDL R89, [R1+0x7c] ;  /* 0x00007c0001597983 */ /* 0x000ea80000100800 */
[----:B------:R-:W2:Y:S01]  /*2fb0*/  LDL R39, [R1+0x78] ;  /* 0x0000780001277983 */ /* 0x000ea20000100800 */
[----:B------:R-:W-:-:S04]  /*2fc0*/  LOP3.LUT R14, R96, 0x1c, RZ, 0xfc, !PT ;  /* 0x0000001c600e7812 */ /* 0x000fc800078efcff */
[----:B------:R-:W-:Y:S02]  /*2fd0*/  ISETP.GE.AND P1, PT, R14, UR7, PT ;  /* 0x000000070e007c0c */ /* 0x000fe4000bf26270 */
[----:B------:R-:W-:Y:S02]  /*2fe0*/  PRMT R14, RZ, 0x7610, R14 ;  /* 0x00007610ff0e7816 */ /* 0x000fe4000000000e */
[C---:B------:R-:W-:Y:S02]  /*2ff0*/  LOP3.LUT R12, R96.reuse, 0x26, RZ, 0xfc, !PT ;  /* 0x00000026600c7812 */ /* 0x040fe400078efcff */
[----:B------:R-:W-:Y:S02]  /*3000*/  LOP3.LUT R17, R96, 0x22, RZ, 0xfc, !PT ;  /* 0x0000002260117812 */ /* 0x000fe400078efcff */
[----:B------:R0:W4:Y:S01]  /*3010*/  @!P0 LDG.E.U16 R14, desc[UR8][R18.64] ;  /* 0x00000008120e8981 */ /* 0x000122000c1e1500 */
[----:B------:R-:W-:Y:S02]  /*3020*/  ISETP.GE.AND P2, PT, R12, UR7, PT ;  /* 0x000000070c007c0c */ /* 0x000fe4000bf46270 */
[----:B------:R-:W-:-:S02]  /*3030*/  ISETP.GE.AND P5, PT, R17, UR7, PT ;  /* 0x0000000711007c0c */ /* 0x000fc4000bfa6270 */
[C---:B------:R-:W-:Y:S02]  /*3040*/  LOP3.LUT R17, R96.reuse, 0x2a, RZ, 0xfc, !PT ;  /* 0x0000002a60117812 */ /* 0x040fe400078efcff */
[----:B0-----:R-:W-:Y:S02]  /*3050*/  PRMT R19, RZ, 0x7610, R19 ;  /* 0x00007610ff137816 */ /* 0x001fe40000000013 */
[----:B------:R-:W-:Y:S02]  /*3060*/  ISETP.GE.AND P0, PT, R17, UR7, PT ;  /* 0x0000000711007c0c */ /* 0x000fe4000bf06270 */
[----:B------:R-:W-:Y:S02]  /*3070*/  PRMT R12, RZ, 0x7610, R12 ;  /* 0x00007610ff0c7816 */ /* 0x000fe4000000000c */
[----:B------:R3:W4:Y:S01]  /*3080*/  @!P1 LDG.E.U16 R19, desc[UR8][R36.64] ;  /* 0x0000000824139981 */ /* 0x000722000c1e1500 */
[----:B------:R-:W-:Y:S01]  /*3090*/  PRMT R18, RZ, 0x7610, R18 ;  /* 0x00007610ff127816 */ /* 0x000fe20000000012 */
[----:B---3--:R-:W-:Y:S01]  /*30a0*/  IMAD.WIDE R36, R23, 0x2, R2 ;  /* 0x0000000217247825 */ /* 0x008fe200078e0202 */
[----:B------:R-:W-:-:S04]  /*30b0*/  LOP3.LUT R23, R96, 0x2e, RZ, 0xfc, !PT ;  /* 0x0000002e60177812 */ /* 0x000fc800078efcff */
[----:B------:R-:W-:Y:S01]  /*30c0*/  ISETP.GE.AND P4, PT, R23, UR7, PT ;  /* 0x0000000717007c0c */ /* 0x000fe2000bf86270 */
[----:B------:R0:W3:Y:S01]  /*30d0*/  @!P3 LDG.E.U16 R18, desc[UR8][R36.64] ;  /* 0x000000082412b981 */ /* 0x0000e2000c1e1500 */
[----:B------:R-:W-:Y:S01]  /*30e0*/  PRMT R23, RZ, 0x7610, R23 ;  /* 0x00007610ff177816 */ /* 0x000fe20000000017 */
[----:B--2---:R-:W-:-:S05]  /*30f0*/  IMAD.WIDE R38, R39, 0x2, R2 ;  /* 0x0000000227267825 */ /* 0x004fca00078e0202 */
[----:B------:R1:W2:Y:S01]  /*3100*/  @!P2 LDG.E.U16 R12, desc[UR8][R38.64] ;  /* 0x00000008260ca981 */ /* 0x0002a2000c1e1500 */
[----:B0-----:R-:W-:-:S05]  /*3110*/  IMAD.WIDE R36, R89, 0x2, R2 ;  /* 0x0000000259247825 */ /* 0x001fca00078e0202 */
[----:B------:R0:W2:Y:S04]  /*3120*/  @!P0 LDG.E.U16 R23, desc[UR8][R36.64] ;  /* 0x0000000824178981 */ /* 0x0000a8000c1e1500 */
[----:B------:R-:W1:Y:S04]  /*3130*/  LDL R39, [R1+0x80] ;  /* 0x0000800001277983 */ /* 0x000e680000100800 */
[----:B------:R-:W0:Y:S01]  /*3140*/  LDL R37, [R1+0x84] ;  /* 0x0000840001257983 */ /* 0x000e220000100800 */
[----:B------:R-:W-:-:S04]  /*3150*/  LOP3.LUT R17, R96, 0x2c, RZ, 0xfc, !PT ;  /* 0x0000002c60117812 */ /* 0x000fc800078efcff */
[----:B------:R-:W-:Y:S02]  /*3160*/  ISETP.GE.AND P1, PT, R17, UR7, PT ;  /* 0x0000000711007c0c */ /* 0x000fe4000bf26270 */
[----:B------:R-:W-:Y:S01]  /*3170*/  PRMT R17, RZ, 0x7610, R17 ;  /* 0x00007610ff117816 */ /* 0x000fe20000000011 */
[----:B-1----:R-:W-:-:S10]  /*3180*/  IMAD.WIDE R38, R39, 0x2, R2 ;  /* 0x0000000227267825 */ /* 0x002fd400078e0202 */
[----:B------:R1:W2:Y:S01]  /*3190*/  @!P1 LDG.E.U16 R17, desc[UR8][R38.64] ;  /* 0x0000000826119981 */ /* 0x0002a2000c1e1500 */
[----:B0-----:R-:W-:Y:S01]  /*31a0*/  IMAD.WIDE R36, R37, 0x2, R2 ;  /* 0x0000000225247825 */ /* 0x001fe200078e0202 */
[----:B-1----:R-:W-:-:S06]  /*31b0*/  PRMT R38, RZ, 0x7610, R38 ;  /* 0x00007610ff267816 */ /* 0x002fcc0000000026 */
[----:B------:R0:W2:Y:S04]  /*31c0*/  @!P4 LDG.E.U16 R38, desc[UR8][R36.64] ;  /* 0x000000082426c981 */ /* 0x0000a8000c1e1500 */
[----:B------:R-:W0:Y:S01]  /*31d0*/  LDL R37, [R1+0x88] ;  /* 0x0000880001257983 */ /* 0x000e220000100800 */
[C---:B------:R-:W-:Y:S02]  /*31e0*/  LOP3.LUT R89, R96.reuse, 0x32, RZ, 0xfc, !PT ;  /* 0x0000003260597812 */ /* 0x040fe400078efcff */
[----:B------:R-:W-:Y:S02]  /*31f0*/  LOP3.LUT R39, R96, 0x34, RZ, 0xfc, !PT ;  /* 0x0000003460277812 */ /* 0x000fe400078efcff */
[----:B------:R-:W-:Y:S02]  /*3200*/  ISETP.GE.AND P0, PT, R89, UR7, PT ;  /* 0x0000000759007c0c */ /* 0x000fe4000bf06270 */
[----:B------:R-:W-:-:S02]  /*3210*/  ISETP.GE.AND P1, PT, R39, UR7, PT ;  /* 0x0000000727007c0c */ /* 0x000fc4000bf26270 */
[----:B------:R-:W-:Y:S01]  /*3220*/  PRMT R39, RZ, 0x7610, R39 ;  /* 0x00007610ff277816 */ /* 0x000fe20000000027 */
[----:B0-----:R-:W-:-:S08]  /*3230*/  IMAD.WIDE R36, R37, 0x2, R2 ;  /* 0x0000000225247825 */ /* 0x001fd000078e0202 */
[----:B------:R0:W2:Y:S04]  /*3240*/  @!P0 LDG.E.U16 R39, desc[UR8][R36.64] ;  /* 0x0000000824278981 */ /* 0x0000a8000c1e1500 */
[----:B------:R-:W0:Y:S01]  /*3250*/  LDL R37, [R1+0x8c] ;  /* 0x00008c0001257983 */ /* 0x000e220000100800 */
[----:B------:R-:W-:Y:S01]  /*3260*/  PRMT R89, RZ, 0x7610, R89 ;  /* 0x00007610ff597816 */ /* 0x000fe20000000059 */
[----:B0-----:R-:W-:-:S05]  /*3270*/  IMAD.WIDE R36, R37, 0x2, R2 ;  /* 0x0000000225247825 */ /* 0x001fca00078e0202 */
[----:B------:R0:W2:Y:S04]  /*3280*/  @!P1 LDG.E.U16 R89, desc[UR8][R36.64] ;  /* 0x0000000824599981 */ /* 0x0000a8000c1e1500 */
[----:B------:R-:W2:Y:S01]  /*3290*/  LDL R37, [R1+0x90] ;  /* 0x0000900001257983 */ /* 0x000ea20000100800 */
[----:B0-----:R-:W-:Y:S02]  /*32a0*/  LOP3.LUT R36, R96, 0x36, RZ, 0xfc, !PT ;  /* 0x0000003660247812 */ /* 0x001fe400078efcff */
[----:B------:R-:W-:Y:S02]  /*32b0*/  PRMT R32, RZ, 0x7610, R32 ;  /* 0x00007610ff207816 */ /* 0x000fe40000000020 */
[----:B------:R-:W-:Y:S02]  /*32c0*/  ISETP.GE.AND P0, PT, R36, UR7, PT ;  /* 0x0000000724007c0c */ /* 0x000fe4000bf06270 */
[----:B------:R-:W-:-:S02]  /*32d0*/  LOP3.LUT R36, R96, 0x3a, RZ, 0xfc, !PT ;  /* 0x0000003a60247812 */ /* 0x000fc400078efcff */
[----:B------:R0:W3:Y:S02]  /*32e0*/  @!P5 LDG.E.U16 R32, desc[UR8][R90.64] ;  /* 0x000000085a20d981 */ /* 0x0000e4000c1e1500 */
[----:B------:R-:W-:Y:S02]  /*32f0*/  ISETP.GE.AND P1, PT, R36, UR7, PT ;  /* 0x0000000724007c0c */ /* 0x000fe4000bf26270 */
[----:B0-----:R-:W-:Y:S01]  /*3300*/  PRMT R90, RZ, 0x7610, R90 ;  /* 0x00007610ff5a7816 */ /* 0x001fe2000000005a */
[----:B--2---:R-:W-:-:S05]  /*3310*/  IMAD.WIDE R36, R37, 0x2, R2 ;  /* 0x0000000225247825 */ /* 0x004fca00078e0202 */
[----:B------:R0:W2:Y:S04]  /*3320*/  @!P0 LDG.E.U16 R90, desc[UR8][R36.64] ;  /* 0x00000008245a8981 */ /* 0x0000a8000c1e1500 */
[----:B------:R-:W0:Y:S01]  /*3330*/  LDL R37, [R1+0x94] ;  /* 0x0000940001257983 */ /* 0x000e220000100800 */
[----:B------:R-:W-:Y:S01]  /*3340*/  PRMT R91, RZ, 0x7610, R91 ;  /* 0x00007610ff5b7816 */ /* 0x000fe2000000005b */
[----:B0-----:R-:W-:-:S05]  /*3350*/  IMAD.WIDE R36, R37, 0x2, R2 ;  /* 0x0000000225247825 */ /* 0x001fca00078e0202 */
[----:B------:R0:W2:Y:S04]  /*3360*/  @!P1 LDG.E.U16 R91, desc[UR8][R36.64] ;  /* 0x00000008245b9981 */ /* 0x0000a8000c1e1500 */
[----:B------:R-:W2:Y:S01]  /*3370*/  LDL R37, [R1+0x98] ;  /* 0x0000980001257983 */ /* 0x000ea20000100800 */
[C---:B0-----:R-:W-:Y:S02]  /*3380*/  LOP3.LUT R36, R96.reuse, 0x3c, RZ, 0xfc, !PT ;  /* 0x0000003c60247812 */ /* 0x041fe400078efcff */
[----:B------:R-:W-:Y:S02]  /*3390*/  LOP3.LUT R96, R96, 0x3e, RZ, 0xfc, !PT ;  /* 0x0000003e60607812 */ /* 0x000fe400078efcff */
[----:B------:R-:W-:Y:S02]  /*33a0*/  ISETP.GE.AND P0, PT, R36, UR7, PT ;  /* 0x0000000724007c0c */ /* 0x000fe4000bf06270 */
[----:B------:R-:W-:-:S02]  /*33b0*/  ISETP.GE.AND P1, PT, R96, UR7, PT ;  /* 0x0000000760007c0c */ /* 0x000fc4000bf26270 */
[----:B------:R-:W-:Y:S01]  /*33c0*/  PRMT R96, RZ, 0x7610, R96 ;  /* 0x00007610ff607816 */ /* 0x000fe20000000060 */
[----:B--2---:R-:W-:-:S08]  /*33d0*/  IMAD.WIDE R36, R37, 0x2, R2 ;  /* 0x0000000225247825 */ /* 0x004fd000078e0202 */
[----:B------:R0:W2:Y:S04]  /*33e0*/  @!P0 LDG.E.U16 R96, desc[UR8][R36.64] ;  /* 0x0000000824608981 */ /* 0x0000a8000c1e1500 */
[----:B------:R-:W2:Y:S01]  /*33f0*/  LDL R37, [R1+0x9c] ;  /* 0x00009c0001257983 */ /* 0x000ea20000100800 */
[----:B0-----:R-:W0:Y:S01]  /*3400*/  S2R R36, SR_TID.X ;  /* 0x0000000000247919 */ /* 0x001e220000002100 */
[----:B------:R-:W-:Y:S02]  /*3410*/  PRMT R97, RZ, 0x7610, R97 ;  /* 0x00007610ff617816 */ /* 0x000fe40000000061 */
[----:B------:R1:W-:Y:S01]  /*3420*/  STL.64 [R1+0xb0], R2 ;  /* 0x0000b00201007387 */ /* 0x0003e20000100a00 */
[----:B0-----:R-:W-:-:S04]  /*3430*/  LOP3.LUT R36, R36, 0x3f, RZ, 0xc0, !PT ;  /* 0x0000003f24247812 */ /* 0x001fc800078ec0ff */
[----:B------:R-:W-:Y:S01]  /*3440*/  ISETP.GE.AND P0, PT, R36, UR7, PT ;  /* 0x0000000724007c0c */ /* 0x000fe2000bf06270 */
[----:B--2---:R-:W-:-:S05]  /*3450*/  IMAD.WIDE R36, R37, 0x2, R2 ;  /* 0x0000000225247825 */ /* 0x004fca00078e0202 */
[----:B------:R0:W2:Y:S01]  /*3460*/  @!P1 LDG.E.U16 R97, desc[UR8][R36.64] ;  /* 0x0000000824619981 */ /* 0x0000a2000c1e1500 */
[----:B------:R-:W-:Y:S01]  /*3470*/  BAR.SYNC.DEFER_BLOCKING 0x0 ;  /* 0x0000000000007b1d */ /* 0x000fe20000010000 */
[----:B-1----:R-:W-:Y:S02]  /*3480*/  IMAD.MOV.U32 R2, RZ, RZ, R99 ;  /* 0x000000ffff027224 */ /* 0x002fe400078e0063 */
[--C-:B------:R-:W-:Y:S01]  /*3490*/  IMAD.MOV.U32 R3, RZ, RZ, R98.reuse ;  /* 0x000000ffff037224 */ /* 0x100fe200078e0062 */
[----:B------:R-:W-:Y:S01]  /*34a0*/  PRMT R98, RZ, 0x7610, R98 ;  /* 0x00007610ff627816 */ /* 0x000fe20000000062 */
[----:B0-----:R-:W-:-:S03]  /*34b0*/  IMAD.WIDE R36, R117, 0x2, R2 ;  /* 0x0000000275247825 */ /* 0x001fc600078e0202 */
[----:B------:R0:W-:Y:S01]  /*34c0*/  STL.64 [R1+0x40], R2 ;  /* 0x0000400201007387 */ /* 0x0001e20000100a00 */
[----:B------:R-:W-:Y:S01]  /*34d0*/  PRMT R99, RZ, 0x7610, R99 ;  /* 0x00007610ff637816 */ /* 0x000fe20000000063 */
[----:B0-----:R-:W-:Y:S02]  /*34e0*/  IMAD.MOV.U32 R2, RZ, RZ, R101 ;  /* 0x000000ffff027224 */ /* 0x001fe400078e0065 */
[--C-:B------:R-:W-:Y:S01]  /*34f0*/  IMAD.MOV.U32 R3, RZ, RZ, R100.reuse ;  /* 0x000000ffff037224 */ /* 0x100fe200078e0064 */
[----:B------:R0:W2:Y:S04]  /*3500*/  @!P0 LDG.E.U16 R98, desc[UR8][R36.64] ;  /* 0x0000000824628981 */ /* 0x0000a8000c1e1500 */
[----:B------:R1:W-:Y:S01]  /*3510*/  STL.64 [R1+0x38], R2 ;  /* 0x0000380201007387 */ /* 0x0003e20000100a00 */
[----:B------:R-:W-:Y:S01]  /*3520*/  PRMT R100, RZ, 0x7610, R100 ;  /* 0x00007610ff647816 */ /* 0x000fe20000000064 */
[----:B0-----:R-:W-:-:S05]  /*3530*/  IMAD.WIDE R36, R117, 0x2, R2 ;  /* 0x0000000275247825 */ /* 0x001fca00078e0202 */
[----:B------:R0:W2:Y:S01]  /*3540*/  @!P0 LDG.E.U16 R99, desc[UR8][R36.64] ;  /* 0x0000000824638981 */ /* 0x0000a2000c1e1500 */
[----:B-1----:R-:W-:Y:S02]  /*3550*/  IMAD.MOV.U32 R2, RZ, RZ, R103 ;  /* 0x000000ffff027224 */ /* 0x002fe400078e0067 */
[----:B------:R-:W-:Y:S01]  /*3560*/  IMAD.MOV.U32 R3, RZ, RZ, R102 ;  /* 0x000000ffff037224 */ /* 0x000fe200078e0066 */
[----:B------:R-:W-:-:S04]  /*3570*/  PRMT R101, RZ, 0x7610, R101 ;  /* 0x00007610ff657816 */ /* 0x000fc80000000065 */
[----:B------:R1:W-:Y:S01]  /*3580*/  STL.64 [R1+0xb8], R2 ;  /* 0x0000b80201007387 */ /* 0x0003e20000100a00 */
[----:B0-----:R-:W-:-:S05]  /*3590*/  IMAD.WIDE R36, R117, 0x2, R2 ;  /* 0x0000000275247825 */ /* 0x001fca00078e0202 */
[----:B------:R0:W2:Y:S01]  /*35a0*/  @!P0 LDG.E.U16 R100, desc[UR8][R36.64] ;  /* 0x0000000824648981 */ /* 0x0000a2000c1e1500 */
[----:B-1----:R-:W-:Y:S02]  /*35b0*/  IMAD.MOV.U32 R2, RZ, RZ, R109 ;  /* 0x000000ffff027224 */ /* 0x002fe400078e006d */
[----:B------:R-:W-:Y:S02]  /*35c0*/  IMAD.MOV.U32 R3, RZ, RZ, R108 ;  /* 0x000000ffff037224 */ /* 0x000fe400078e006c */
[----:B0-----:R-:W-:-:S03]  /*35d0*/  IMAD.WIDE R36, R117, 0x2, R2 ;  /* 0x0000000275247825 */ /* 0x001fc600078e0202 */
[----:B------:R0:W-:Y:S01]  /*35e0*/  STL.64 [R1+0x30], R2 ;  /* 0x0000300201007387 */ /* 0x0001e20000100a00 */
[----:B------:R-:W-:-:S03]  /*35f0*/  PRMT R102, RZ, 0x7610, R102 ;  /* 0x00007610ff667816 */ /* 0x000fc60000000066 */
[----:B------:R1:W2:Y:S01]  /*3600*/  @!P0 LDG.E.U16 R101, desc[UR8][R36.64] ;  /* 0x0000000824658981 */ /* 0x0002a2000c1e1500 */
[----:B0-----:R-:W-:Y:S02]  /*3610*/  IMAD.MOV.U32 R2, RZ, RZ, R111 ;  /* 0x000000ffff027224 */ /* 0x001fe400078e006f */
[----:B------:R-:W-:Y:S02]  /*3620*/  IMAD.MOV.U32 R3, RZ, RZ, R110 ;  /* 0x000000ffff037224 */ /* 0x000fe400078e006e */
[----:B-1----:R-:W-:-:S03]  /*3630*/  IMAD.WIDE R36, R117, 0x2, R2 ;  /* 0x0000000275247825 */ /* 0x002fc600078e0202 */
        /* <DEDUP_REMOVED lines=8> */
[----:B------:R1:W2:Y:S04]  /*36c0*/  @!P0 LDG.E.U16 R103, desc[UR8][R36.64] ;  /* 0x0000000824678981 */ /* 0x0002a8000c1e1500 */
[----:B------:R-:W2:Y:S01]  /*36d0*/  LDL.LU R112, [R1] ;  /* 0x0000000001707983 */ /* 0x000ea20000300800 */
[----:B0-----:R-:W-:-:S03]  /*36e0*/  IMAD.MOV.U32 R2, RZ, RZ, R115 ;  /* 0x000000ffff027224 */ /* 0x001fc600078e0073 */
[----:B----4-:R0:W-:Y:S01]  /*36f0*/  STS.U16 [R118+UR5], R88 ;  /* 0x0000005876007988 */ /* 0x0101e20008000405 */
[----:B------:R-:W-:Y:S02]  /*3700*/  IMAD.MOV.U32 R3, RZ, RZ, R114 ;  /* 0x000000ffff037224 */ /* 0x000fe400078e0072 */
[----:B------:R-:W-:Y:S01]  /*3710*/  IMAD.MOV.U32 R114, RZ, RZ, R120 ;  /* 0x000000ffff727224 */ /* 0x000fe200078e0078 */
[----:B------:R-:W4:Y:S01]  /*3720*/  LDL.LU R110, [R1+0x8] ;  /* 0x00000800016e7983 */ /* 0x000f220000300800 */
[----:B-1----:R-:W-:-:S04]  /*3730*/  IMAD.WIDE R36, R117, 0x2, R2 ;  /* 0x0000000275247825 */ /* 0x002fc800078e0202 */
[----:B------:R-:W-:Y:S01]  /*3740*/  IMAD.MOV.U32 R115, RZ, RZ, R119 ;  /* 0x000000ffff737224 */ /* 0x000fe200078e0077 */
[----:B------:R1:W3:Y:S01]  /*3750*/  @!P0 LDG.E.U16 R108, desc[UR8][R36.64] ;  /* 0x00000008246c8981 */ /* 0x0002e2000c1e1500 */
[----:B0-----:R-:W-:-:S03]  /*3760*/  PRMT R88, RZ, 0x7610, R88 ;  /* 0x00007610ff587816 */ /* 0x001fc60000000058 */
[----:B------:R0:W-:Y:S01]  /*3770*/  STL.64 [R1+0xc0], R2 ;  /* 0x0000c00201007387 */ /* 0x0001e20000100a00 */
[----:B-1----:R-:W-:-:S03]  /*3780*/  IMAD.WIDE R36, R117, 0x2, R114 ;  /* 0x0000000275247825 */ /* 0x002fc600078e0272 */
[----:B------:R-:W-:Y:S04]  /*3790*/  STL.64 [R1+0x18], R114 ;  /* 0x0000187201007387 */ /* 0x000fe80000100a00 */
[----:B------:R-:W4:Y:S01]  /*37a0*/  LDL.LU R111, [R1+0x4] ;  /* 0x00000400016f7983 */ /* 0x000f220000300800 */
[----:B0-----:R-:W-:Y:S02]  /*37b0*/  IMAD.MOV.U32 R2, RZ, RZ, R122 ;  /* 0x000000ffff027224 */ /* 0x001fe400078e007a */
[----:B------:R-:W-:Y:S01]  /*37c0*/  IMAD.MOV.U32 R3, RZ, RZ, R121 ;  /* 0x000000ffff037224 */ /* 0x000fe200078e0079 */
[----:B------:R0:W3:Y:S04]  /*37d0*/  @!P0 LDG.E.U16 R88, desc[UR8][R36.64] ;  /* 0x0000000824588981 */ /* 0x0000e8000c1e1500 */
[----:B------:R1:W-:Y:S01]  /*37e0*/  STL.64 [R1+0x10], R2 ;  /* 0x0000100201007387 */ /* 0x0003e20000100a00 */
[----:B0-----:R-:W-:-:S04]  /*37f0*/  IMAD.WIDE R36, R117, 0x2, R2 ;  /* 0x0000000275247825 */ /* 0x001fc800078e0202 */
[----:B-1----:R-:W-:Y:S02]  /*3800*/  IMAD.MOV.U32 R2, RZ, RZ, R124 ;  /* 0x000000ffff027224 */ /* 0x002fe400078e007c */
[----:B------:R-:W-:Y:S01]  /*3810*/  IMAD.MOV.U32 R3, RZ, RZ, R123 ;  /* 0x000000ffff037224 */ /* 0x000fe200078e007b */
[----:B------:R-:W3:Y:S04]  /*3820*/  LDL.LU R124, [R1+0x54] ;  /* 0x00005400017c7983 */ /* 0x000ee80000300800 */
[----:B------:R-:W5:Y:S04]  /*3830*/  LDL.LU R123, [R1+0x58] ;  /* 0x00005800017b7983 */ /* 0x000f680000300800 */
[----:B------:R-:W-:Y:S04]  /*3840*/  STL.64 [R1+0xc8], R2 ;  /* 0x0000c80201007387 */ /* 0x000fe80000100a00 */
[----:B------:R-:W5:Y:S04]  /*3850*/  LDL.LU R122, [R1+0x5c] ;  /* 0x00005c00017a7983 */ /* 0x000f680000300800 */
[----:B------:R-:W5:Y:S04]  /*3860*/  LDL.LU R121, [R1+0x60] ;  /* 0x0000600001797983 */ /* 0x000f680000300800 */
[----:B------:R-:W5:Y:S04]  /*3870*/  LDL.LU R120, [R1+0x64] ;  /* 0x0000640001787983 */ /* 0x000f680000300800 */
[----:B------:R-:W5:Y:S04]  /*3880*/  LDL.LU R115, [R1+0x68] ;  /* 0x0000680001737983 */ /* 0x000f680000300800 */
[----:B------:R-:W5:Y:S04]  /*3890*/  LDL.LU R119, [R1+0x6c] ;  /* 0x00006c0001777983 */ /* 0x000f680000300800 */
[----:B------:R-:W5:Y:S01]  /*38a0*/  LDL.LU R114, [R1+0x70] ;  /* 0x0000700001727983 */ /* 0x000f620000300800 */
[----:B------:R-:W-:-:S03]  /*38b0*/  PRMT R109, RZ, 0x7610, R109 ;  /* 0x00007610ff6d7816 */ /* 0x000fc6000000006d */
[----:B------:R-:W-:Y:S04]  /*38c0*/  STS.U16 [R118+UR5+0x1000], R35 ;  /* 0x0010002376007988 */ /* 0x000fe80008000405 */
[----:B------:R0:W5:Y:S01]  /*38d0*/  @!P0 LDG.E.U16 R109, desc[UR8][R36.64] ;  /* 0x00000008246d8981 */ /* 0x000162000c1e1500 */
[----:B------:R-:W-:-:S03]  /*38e0*/  IMAD.MOV.U32 R113, RZ, RZ, R125 ;  /* 0x000000ffff717224 */ /* 0x000fc600078e007d */
[----:B------:R1:W-:Y:S01]  /*38f0*/  STS.U16 [R118+UR5+0x2000], R34 ;  /* 0x0020002276007988 */ /* 0x0003e20008000405 */
[----:B0-----:R-:W-:Y:S01]  /*3900*/  PRMT R36, RZ, 0x7610, R36 ;  /* 0x00007610ff247816 */ /* 0x001fe20000000024 */
[----:B-1----:R-:W-:Y:S01]  /*3910*/  IMAD.WIDE R34, R117, 0x2, R2 ;  /* 0x0000000275227825 */ /* 0x002fe200078e0202 */
[----:B------:R-:W-:-:S04]  /*3920*/  PRMT R37, RZ, 0x7610, R37 ;  /* 0x00007610ff257816 */ /* 0x000fc80000000025 */
[----:B------:R2:W5:Y:S04]  /*3930*/  @!P0 LDG.E.U16 R36, desc[UR8][R34.64] ;  /* 0x0000000822248981 */ /* 0x000568000c1e1500 */
[----:B------:R-:W-:Y:S04]  /*3940*/  STS.U16 [R118+UR5+0x3000], R11 ;  /* 0x0030000b76007988 */ /* 0x000fe80008000405 */
[----:B------:R4:W-:Y:S04]  /*3950*/  STS.U16 [R118+UR5+0x4000], R10 ;  /* 0x0040000a76007988 */ /* 0x0009e80008000405 */
[----:B------:R-:W-:Y:S04]  /*3960*/  STS.U16 [R118+UR5+0x5000], R9 ;  /* 0x0050000976007988 */ /* 0x000fe80008000405 */
[----:B------:R0:W-:Y:S04]  /*3970*/  STS.U16 [R118+UR5+0x6000], R8 ;  /* 0x0060000876007988 */ /* 0x0001e80008000405 */
[----:B------:R-:W-:Y:S01]  /*3980*/  STS.U16 [R118+UR5+0x7000], R7 ;  /* 0x0070000776007988 */ /* 0x000fe20008000405 */
[----:B--2---:R-:W-:-:S05]  /*3990*/  IMAD.WIDE R34, R117, 0x2, R112 ;  /* 0x0000000275227825 */ /* 0x004fca00078e0270 */
[----:B------:R1:W2:Y:S02]  /*39a0*/  @!P0 LDG.E.U16 R37, desc[UR8][R34.64] ;  /* 0x0000000822258981 */ /* 0x0002a4000c1e1500 */
[----:B-1----:R-:W-:Y:S02]  /*39b0*/  PRMT R34, RZ, 0x7610, R34 ;  /* 0x00007610ff227816 */ /* 0x002fe40000000022 */
[----:B------:R-:W-:Y:S01]  /*39c0*/  PRMT R35, RZ, 0x7610, R35 ;  /* 0x00007610ff237816 */ /* 0x000fe20000000023 */
[----:B----4-:R-:W-:-:S05]  /*39d0*/  IMAD.WIDE R10, R117, 0x2, R110 ;  /* 0x00000002750a7825 */ /* 0x010fca00078e026e */
[----:B------:R1:W4:Y:S01]  /*39e0*/  @!P0 LDG.E.U16 R34, desc[UR8][R10.64] ;  /* 0x000000080a228981 */ /* 0x000322000c1e1500 */
[----:B---3--:R-:W-:Y:S02]  /*39f0*/  IMAD.MOV.U32 R3, RZ, RZ, R124 ;  /* 0x000000ffff037224 */ /* 0x008fe400078e007c */
[----:B-----5:R-:W-:-:S04]  /*3a00*/  IMAD.MOV.U32 R2, RZ, RZ, R123 ;  /* 0x000000ffff027224 */ /* 0x020fc800078e007b */
[----:B-1----:R-:W-:-:S04]  /*3a10*/  IMAD.WIDE R10, R117, 0x2, R2 ;  /* 0x00000002750a7825 */ /* 0x002fc800078e0202 */
[----:B------:R-:W-:Y:S01]  /*3a20*/  IMAD.MOV.U32 R125, RZ, RZ, R122 ;  /* 0x000000ffff7d7224 */ /* 0x000fe200078e007a */
[----:B------:R1:W3:Y:S01]  /*3a30*/  @!P0 LDG.E.U16 R35, desc[UR8][R10.64] ;  /* 0x000000080a238981 */ /* 0x0002e2000c1e1500 */
[----:B------:R-:W-:-:S04]  /*3a40*/  IMAD.MOV.U32 R124, RZ, RZ, R121 ;  /* 0x000000ffff7c7224 */ /* 0x000fc800078e0079 */
[----:B0-----:R-:W-:Y:S01]  /*3a50*/  IMAD.WIDE R8, R117, 0x2, R124 ;  /* 0x0000000275087825 */ /* 0x001fe200078e027c */
[----:B-1----:R-:W-:-:S03]  /*3a60*/  PRMT R10, RZ, 0x7610, R10 ;  /* 0x00007610ff0a7816 */ /* 0x002fc6000000000a */
[----:B------:R-:W-:Y:S02]  /*3a70*/  IMAD.MOV.U32 R122, RZ, RZ, R115 ;  /* 0x000000ffff7a7224 */ /* 0x000fe400078e0073 */
[----:B------:R-:W-:Y:S01]  /*3a80*/  IMAD.MOV.U32 R123, RZ, RZ, R120 ;  /* 0x000000ffff7b7224 */ /* 0x000fe200078e0078 */
[----:B------:R-:W-:Y:S01]  /*3a90*/  PRMT R11, RZ, 0x7610, R11 ;  /* 0x00007610ff0b7816 */ /* 0x000fe2000000000b */
[----:B------:R0:W5:Y:S01]  /*3aa0*/  @!P0 LDG.E.U16 R10, desc[UR8][R8.64] ;  /* 0x00000008080a8981 */ /* 0x000162000c1e1500 */
[----:B------:R-:W-:Y:S01]  /*3ab0*/  LOP3.LUT R115, R118, 0x20, RZ, 0x3c, !PT ;  /* 0x0000002076737812 */ /* 0x000fe200078e3cff */
[----:B------:R-:W-:Y:S02]  /*3ac0*/  IMAD.MOV.U32 R121, RZ, RZ, R119 ;  /* 0x000000ffff797224 */ /* 0x000fe400078e0077 */
[----:B------:R-:W-:Y:S01]  /*3ad0*/  IMAD.MOV.U32 R120, RZ, RZ, R114 ;  /* 0x000000ffff787224 */ /* 0x000fe200078e0072 */
[----:B------:R-:W5:Y:S01]  /*3ae0*/  LDL R119, [R1+0x50] ;  /* 0x0000500001777983 */ /* 0x000f620000100800 */
[----:B0-----:R-:W-:-:S03]  /*3af0*/  IMAD.WIDE R8, R117, 0x2, R122 ;  /* 0x0000000275087825 */ /* 0x001fc600078e027a */
[----:B------:R0:W-:Y:S04]  /*3b00*/  STS.U16 [R115+UR5+0x400], R6 ;  /* 0x0004000673007988 */ /* 0x0001e80008000405 */
[----:B------:R1:W5:Y:S01]  /*3b10*/  @!P0 LDG.E.U16 R11, desc[UR8][R8.64] ;  /* 0x00000008080b8981 */ /* 0x000362000c1e1500 */
[----:B0-----:R-:W-:Y:S01]  /*3b20*/  IMAD.WIDE R6, R117, 0x2, R120 ;  /* 0x0000000275067825 */ /* 0x001fe200078e0278 */
[----:B-1----:R-:W-:-:S06]  /*3b30*/  PRMT R8, RZ, 0x7610, R8 ;  /* 0x00007610ff087816 */ /* 0x002fcc0000000008 */
[----:B------:R-:W5:Y:S04]  /*3b40*/  @!P0 LDG.E.U16 R8, desc[UR8][R6.64] ;  /* 0x0000000806088981 */ /* 0x000f68000c1e1500 */
[----:B------:R-:W-:Y:S04]  /*3b50*/  STS.U16 [R115+UR5+0x1400], R5 ;  /* 0x0014000573007988 */ /* 0x000fe80008000405 */
[----:B------:R-:W-:Y:S04]  /*3b60*/  STS.U16 [R115+UR5+0x2400], R4 ;  /* 0x0024000473007988 */ /* 0x000fe80008000405 */
[----:B------:R-:W-:Y:S04]  /*3b70*/  STS.U16 [R115+UR5+0x3400], R33 ;  /* 0x0034002173007988 */ /* 0x000fe80008000405 */
[----:B------:R-:W-:Y:S04]  /*3b80*/  STS.U16 [R115+UR5+0x4400], R32 ;  /* 0x0044002073007988 */ /* 0x000fe80008000405 */
[----:B------:R0:W-:Y:S04]  /*3b90*/  STS.U16 [R115+UR5+0x5400], R23 ;  /* 0x0054001773007988 */ /* 0x0001e80008000405 */
[----:B0-----:R-:W5:Y:S01]  /*3ba0*/  LDL R23, [R1+0x4c] ;  /* 0x00004c0001177983 */ /* 0x001f620000100800 */
[----:B------:R-:W-:-:S03]  /*3bb0*/  LOP3.LUT R114, R118, 0x40, RZ, 0x3c, !PT ;  /* 0x0000004076727812 */ /* 0x000fc600078e3cff */
[----:B------:R-:W-:Y:S04]  /*3bc0*/  STS.U16 [R115+UR5+0x6400], R39 ;  /* 0x0064002773007988 */ /* 0x000fe80008000405 */
[----:B------:R-:W-:Y:S01]  /*3bd0*/  STS.U16 [R115+UR5+0x7400], R91 ;  /* 0x0074005b73007988 */ /* 0x000fe20008000405 */
[----:B------:R-:W-:-:S03]  /*3be0*/  LOP3.LUT R9, R118, 0x60, RZ, 0x3c, !PT ;  /* 0x0000006076097812 */ /* 0x000fc600078e3cff */
[----:B------:R-:W-:Y:S04]  /*3bf0*/  STS.U16 [R114+UR5+0x800], R22 ;  /* 0x0008001672007988 */ /* 0x000fe80008000405 */
        /* <DEDUP_REMOVED lines=25> */
[----:B--2---:R-:W-:Y:S04]  /*3d90*/  STS.U16 [R116+UR5+0xa800], R37 ;  /* 0x00a8002574007988 */ /* 0x004fe80008000405 */
[----:B----4-:R-:W-:Y:S04]  /*3da0*/  STS.U16 [R116+UR5+0xac00], R34 ;  /* 0x00ac002274007988 */ /* 0x010fe80008000405 */
[----:B---3--:R-:W-:Y:S04]  /*3db0*/  STS.U16 [R116+UR5+0xb000], R35 ;  /* 0x00b0002374007988 */ /* 0x008fe80008000405 */
[----:B-----5:R-:W-:Y:S04]  /*3dc0*/  STS.U16 [R116+UR5+0xb400], R10 ;  /* 0x00b4000a74007988 */ /* 0x020fe80008000405 */
[----:B------:R-:W-:Y:S04]  /*3dd0*/  STS.U16 [R116+UR5+0xb800], R11 ;  /* 0x00b8000b74007988 */ /* 0x000fe80008000405 */
[----:B------:R-:W-:Y:S01]  /*3de0*/  STS.U16 [R116+UR5+0xbc00], R8 ;  /* 0x00bc000874007988 */ /* 0x000fe20008000405 */
[----:B------:R-:W-:Y:S06]  /*3df0*/  BAR.SYNC.DEFER_BLOCKING 0x0 ;  /* 0x0000000000007b1d */ /* 0x000fec0000010000 */
[----:B------:R-:W-:Y:S04]  /*3e00*/  LDSM.16.MT88.4 R32, [R0] ;  /* 0x000000000020783b */ /* 0x000fe80000004200 */
[----:B------:R-:W0:Y:S04]  /*3e10*/  LDSM.16.M88.4 R8, [R23+UR5+0x8000] ;  /* 0x008000051708783b */ /* 0x000e280008000200 */
[----:B------:R-:W-:Y:S04]  /*3e20*/  LDSM.16.M88.4 R12, [R23+UR5+0x9000] ;  /* 0x00900005170c783b */ /* 0x000fe80008000200 */
[----:B------:R-:W1:Y:S04]  /*3e30*/  LDSM.16.M88.4 R4, [R23+UR5+0xa000] ;  /* 0x00a000051704783b */ /* 0x000e680008000200 */
[----:B------:R-:W-:Y:S04]  /*3e40*/  LDSM.16.M88.4 R16, [R23+UR5+0xb000] ;  /* 0x00b000051710783b */ /* 0x000fe80008000200 */
[----:B------:R-:W2:Y:S04]  /*3e50*/  LDSM.16.MT88.4 R20, [R0+0x80] ;  /* 0x000080000014783b */ /* 0x000ea80000004200 */
[----:B------:R-:W-:Y:S04]  /*3e60*/  LDSM.16.MT88.4 R100, [R0+0x180] ;  /* 0x000180000064783b */ /* 0x000fe80000004200 */
[----:B------:R-:W-:Y:S04]  /*3e70*/  LDSM.16.MT88.4 R36, [R0+0x2080] ;  /* 0x002080000024783b */ /* 0x000fe80000004200 */
[----:B------:R-:W-:Y:S01]  /*3e80*/  LDSM.16.MT88.4 R96, [R0+0x2000] ;  /* 0x002000000060783b */ /* 0x000fe20000004200 */
[C---:B0-----:R-:W-:Y:S03]  /*3e90*/  HMMA.16816.F32.BF16 R88, R32.reuse, R8, R92 ;  /* 0x000000082058723c */ /* 0x041fe6000004185c */
[----:B------:R-:W0:Y:S05]  /*3ea0*/  LDSM.16.MT88.4 R92, [R0+0x100] ;  /* 0x00010000005c783b */ /* 0x000e2a0000004200 */
[----:B-1----:R-:W-:Y:S08]  /*3eb0*/  HMMA.16816.F32.BF16 R72, R32, R4, R72 ;  /* 0x000000042048723c */ /* 0x002ff00000041848 */
[C---:B--2---:R-:W-:Y:S08]  /*3ec0*/  HMMA.16816.F32.BF16 R56, R20.reuse, R8, R56 ;  /* 0x000000081438723c */ /* 0x044ff00000041838 */
[C---:B------:R-:W-:Y:S08]  /*3ed0*/  HMMA.16816.F32.BF16 R52, R20.reuse, R12, R52 ;  /* 0x0000000c1434723c */ /* 0x040ff00000041834 */
[C---:B------:R-:W-:Y:S08]  /*3ee0*/  HMMA.16816.F32.BF16 R48, R20.reuse, R4, R48 ;  /* 0x000000041430723c */ /* 0x040ff00000041830 */
[----:B------:R-:W-:Y:S08]  /*3ef0*/  HMMA.16816.F32.BF16 R40, R20, R16, R40 ;  /* 0x000000101428723c */ /* 0x000ff00000041828 */
[C---:B0-----:R-:W-:Y:S08]  /*3f00*/  HMMA.16816.F32.BF16 R20, R92.reuse, R8, R104 ;  /* 0x000000085c14723c */ /* 0x041ff00000041868 */
[C---:B------:R-:W-:Y:S08]  /*3f10*/  HMMA.16816.F32.BF16 R24, R92.reuse, R12, R24 ;  /* 0x0000000c5c18723c */ /* 0x040ff00000041818 */
[C---:B------:R-:W-:Y:S08]  /*3f20*/  HMMA.16816.F32.BF16 R28, R92.reuse, R4, R28 ;  /* 0x000000045c1c723c */ /* 0x040ff0000004181c */
[----:B------:R-:W-:Y:S01]  /*3f30*/  HMMA.16816.F32.BF16 R44, R92, R16, R44 ;  /* 0x000000105c2c723c */ /* 0x000fe2000004182c */
[----:B------:R-:W-:-:S02]  /*3f40*/  IMAD.MOV.U32 R94, RZ, RZ, R110 ;  /* 0x000000ffff5e7224 */ /* 0x000fc400078e006e */
[----:B------:R-:W-:-:S05]  /*3f50*/  IMAD.MOV.U32 R95, RZ, RZ, R111 ;  /* 0x000000ffff5f7224 */ /* 0x000fca00078e006f */
[----:B------:R-:W-:Y:S01]  /*3f60*/  HMMA.16816.F32.BF16 R108, R100, R8, R60 ;  /* 0x00000008646c723c */ /* 0x000fe2000004183c */
[----:B------:R-:W-:Y:S02]  /*3f70*/  IMAD.MOV.U32 R62, RZ, RZ, R112 ;  /* 0x000000ffff3e7224 */ /* 0x000fe400078e0070 */
[----:B------:R-:W-:-:S05]  /*3f80*/  IMAD.MOV.U32 R63, RZ, RZ, R113 ;  /* 0x000000ffff3f7224 */ /* 0x000fca00078e0071 */
[----:B------:R-:W-:Y:S01]  /*3f90*/  HMMA.16816.F32.BF16 R112, R100, R4, R76 ;  /* 0x000000046470723c */ /* 0x000fe2000004184c */
[----:B------:R-:W-:Y:S01]  /*3fa0*/  IMAD.MOV.U32 R4, RZ, RZ, R94 ;  /* 0x000000ffff047224 */ /* 0x000fe200078e005e */
[----:B------:R-:W-:Y:S01]  /*3fb0*/  LDSM.16.M88.4 R76, [R119+UR5+0xa000] ;  /* 0x00a00005774c783b */ /* 0x000fe20008000200 */
[----:B------:R-:W-:-:S05]  /*3fc0*/  IMAD.MOV.U32 R5, RZ, RZ, R95 ;  /* 0x000000ffff057224 */ /* 0x000fca00078e005f */
[C---:B------:R-:W-:Y:S08]  /*3fd0*/  HMMA.16816.F32.BF16 R80, R32.reuse, R12, R80 ;  /* 0x0000000c2050723c */ /* 0x040ff00000041850 */
[----:B------:R-:W-:Y:S01]  /*3fe0*/  HMMA.16816.F32.BF16 R64, R32, R16, R64 ;  /* 0x000000102040723c */ /* 0x000fe20000041840 */
[----:B------:R-:W0:Y:S07]  /*3ff0*/  LDSM.16.MT88.4 R32, [R0+0x2100] ;  /* 0x002100000020783b */ /* 0x000e2e0000004200 */
[C---:B------:R-:W-:Y:S01]  /*4000*/  HMMA.16816.F32.BF16 R104, R100.reuse, R12, R68 ;  /* 0x0000000c6468723c */ /* 0x040fe20000041844 */
[----:B------:R-:W-:Y:S07]  /*4010*/  LDSM.16.M88.4 R68, [R119+UR5+0x9000] ;  /* 0x009000057744783b */ /* 0x000fee0008000200 */
[----:B------:R-:W-:Y:S01]  /*4020*/  HMMA.16816.F32.BF16 R92, R100, R16, R84 ;  /* 0x00000010645c723c */ /* 0x000fe20000041854 */
[----:B------:R-:W1:Y:S01]  /*4030*/  LDSM.16.MT88.4 R100, [R0+0x2180] ;  /* 0x002180000064783b */ /* 0x000e620000004200 */
[----:B------:R-:W-:-:S02]  /*4040*/  IMAD.MOV.U32 R16, RZ, RZ, R62 ;  /* 0x000000ffff107224 */ /* 0x000fc400078e003e */
[----:B------:R-:W-:Y:S01]  /*4050*/  IMAD.MOV.U32 R17, RZ, RZ, R63 ;  /* 0x000000ffff117224 */ /* 0x000fe200078e003f */
[----:B------:R-:W-:Y:S03]  /*4060*/  LDSM.16.M88.4 R84, [R119+UR5+0xb000] ;  /* 0x00b000057754783b */ /* 0x000fe60008000200 */
[C---:B------:R-:W-:Y:S01]  /*4070*/  HMMA.16816.F32.BF16 R56, R36.reuse, R10, R56 ;  /* 0x0000000a2438723c */ /* 0x040fe20000041838 */
[----:B------:R-:W-:Y:S07]  /*4080*/  LDSM.16.M88.4 R60, [R119+UR5+0x8000] ;  /* 0x00800005773c783b */ /* 0x000fee0008000200 */
[C---:B------:R-:W-:Y:S08]  /*4090*/  HMMA.16816.F32.BF16 R52, R36.reuse, R14, R52 ;  /* 0x0000000e2434723c */ /* 0x040ff00000041834 */
[C---:B------:R-:W-:Y:S08]  /*40a0*/  HMMA.16816.F32.BF16 R48, R36.reuse, R6, R48 ;  /* 0x000000062430723c */ /* 0x040ff00000041830 */
[----:B------:R-:W-:Y:S01]  /*40b0*/  HMMA.16816.F32.BF16 R40, R36, R18, R40 ;  /* 0x000000122428723c */ /* 0x000fe20000041828 */
[----:B------:R-:W2:Y:S07]  /*40c0*/  LDSM.16.MT88.4 R36, [R0+0x4080] ;  /* 0x004080000024783b */ /* 0x000eae0000004200 */
[C---:B0-----:R-:W-:Y:S08]  /*40d0*/  HMMA.16816.F32.BF16 R20, R32.reuse, R10, R20 ;  /* 0x0000000a2014723c */ /* 0x041ff00000041814 */
[C---:B------:R-:W-:Y:S08]  /*40e0*/  HMMA.16816.F32.BF16 R24, R32.reuse, R14, R24 ;  /* 0x0000000e2018723c */ /* 0x040ff00000041818 */
[C---:B------:R-:W-:Y:S08]  /*40f0*/  HMMA.16816.F32.BF16 R28, R32.reuse, R6, R28 ;  /* 0x00000006201c723c */ /* 0x040ff0000004181c */
[----:B------:R-:W-:Y:S01]  /*4100*/  HMMA.16816.F32.BF16 R44, R32, R18, R44 ;  /* 0x00000012202c723c */ /* 0x000fe2000004182c */
[----:B------:R-:W0:Y:S07]  /*4110*/  LDSM.16.MT88.4 R32, [R0+0x4100] ;  /* 0x004100000020783b */ /* 0x000e2e0000004200 */
[C---:B------:R-:W-:Y:S08]  /*4120*/  HMMA.16816.F32.BF16 R88, R96.reuse, R10, R88 ;  /* 0x0000000a6058723c */ /* 0x040ff00000041858 */
[C---:B------:R-:W-:Y:S08]  /*4130*/  HMMA.16816.F32.BF16 R80, R96.reuse, R14, R80 ;  /* 0x0000000e6050723c */ /* 0x040ff00000041850 */
[C---:B------:R-:W-:Y:S08]  /*4140*/  HMMA.16816.F32.BF16 R72, R96.reuse, R6, R72 ;  /* 0x000000066048723c */ /* 0x040ff00000041848 */
[----:B------:R-:W-:Y:S01]  /*4150*/  HMMA.16816.F32.BF16 R64, R96, R18, R64 ;  /* 0x000000126040723c */ /* 0x000fe20000041840 */
[----:B------:R-:W3:Y:S07]  /*4160*/  LDSM.16.MT88.4 R96, [R0+0x4000] ;  /* 0x004000000060783b */ /* 0x000eee0000004200 */
[C---:B-1----:R-:W-:Y:S01]  /*4170*/  HMMA.16816.F32.BF16 R108, R100.reuse, R10, R108 ;  /* 0x0000000a646c723c */ /* 0x042fe2000004186c */
[----:B------:R-:W1:Y:S07]  /*4180*/  LDSM.16.MT88.4 R8, [R0+0x4180] ;  /* 0x004180000008783b */ /* 0x000e6e0000004200 */
[C---:B------:R-:W-:Y:S08]  /*4190*/  HMMA.16816.F32.BF16 R104, R100.reuse, R14, R104 ;  /* 0x0000000e6468723c */ /* 0x040ff00000041868 */
[C---:B------:R-:W-:Y:S08]  /*41a0*/  HMMA.16816.F32.BF16 R12, R100.reuse, R6, R112 ;  /* 0x00000006640c723c */ /* 0x040ff00000041870 */
[----:B------:R-:W-:Y:S08]  /*41b0*/  HMMA.16816.F32.BF16 R100, R100, R18, R92 ;  /* 0x000000126464723c */ /* 0x000ff0000004185c */
[C---:B--2---:R-:W-:Y:S08]  /*41c0*/  HMMA.16816.F32.BF16 R56, R36.reuse, R60, R56 ;  /* 0x0000003c2438723c */ /* 0x044ff00000041838 */
[C---:B------:R-:W-:Y:S08]  /*41d0*/  HMMA.16816.F32.BF16 R52, R36.reuse, R68, R52 ;  /* 0x000000442434723c */ /* 0x040ff00000041834 */
[C---:B------:R-:W-:Y:S08]  /*41e0*/  HMMA.16816.F32.BF16 R48, R36.reuse, R76, R48 ;  /* 0x0000004c2430723c */ /* 0x040ff00000041830 */
[----:B------:R-:W-:Y:S01]  /*41f0*/  HMMA.16816.F32.BF16 R40, R36, R84, R40 ;  /* 0x000000542428723c */ /* 0x000fe20000041828 */
[----:B------:R-:W2:Y:S07]  /*4200*/  LDSM.16.MT88.4 R36, [R0+0x6100] ;  /* 0x006100000024783b */ /* 0x000eae0000004200 */
[C---:B0-----:R-:W-:Y:S08]  /*4210*/  HMMA.16816.F32.BF16 R20, R32.reuse, R60, R20 ;  /* 0x0000003c2014723c */ /* 0x041ff00000041814 */
[C---:B------:R-:W-:Y:S08]  /*4220*/  HMMA.16816.F32.BF16 R24, R32.reuse, R68, R24 ;  /* 0x000000442018723c */ /* 0x040ff00000041818 */
[C---:B------:R-:W-:Y:S08]  /*4230*/  HMMA.16816.F32.BF16 R28, R32.reuse, R76, R28 ;  /* 0x0000004c201c723c */ /* 0x040ff0000004181c */
[----:B------:R-:W-:Y:S08]  /*4240*/  HMMA.16816.F32.BF16 R44, R32, R84, R44 ;  /* 0x00000054202c723c */ /* 0x000ff0000004182c */
[-C--:B---3--:R-:W-:Y:S01]  /*4250*/  HMMA.16816.F32.BF16 R92, R96, R60.reuse, R88 ;  /* 0x0000003c605c723c */ /* 0x088fe20000041858 */
[----:B------:R-:W0:Y:S07]  /*4260*/  LDSM.16.MT88.4 R88, [R0+0x6080] ;  /* 0x006080000058783b */ /* 0x000e2e0000004200 */
[----:B-1----:R-:W-:Y:S01]  /*4270*/  HMMA.16816.F32.BF16 R32, R8, R60, R108 ;  /* 0x0000003c0820723c */ /* 0x002fe2000004186c */
[----:B------:R-:W-:Y:S01]  /*4280*/  IMAD.MOV.U32 R60, RZ, RZ, R16 ;  /* 0x000000ffff3c7224 */ /* 0x000fe200078e0010 */
[----:B------:R-:W3:Y:S01]  /*4290*/  LDL.LU.64 R108, [R1+0x18] ;  /* 0x00001800016c7983 */ /* 0x000ee20000300a00 */
[----:B------:R-:W-:-:S05]  /*42a0*/  IMAD.MOV.U32 R61, RZ, RZ, R17 ;  /* 0x000000ffff3d7224 */ /* 0x000fca00078e0011 */
[C---:B------:R-:W-:Y:S08]  /*42b0*/  HMMA.16816.F32.BF16 R16, R8.reuse, R68, R104 ;  /* 0x000000440810723c */ /* 0x040ff00000041868 */
[C---:B------:R-:W-:Y:S08]  /*42c0*/  HMMA.16816.F32.BF16 R12, R8.reuse, R76, R12 ;  /* 0x0000004c080c723c */ /* 0x040ff0000004180c */
[----:B------:R-:W-:Y:S01]  /*42d0*/  HMMA.16816.F32.BF16 R8, R8, R84, R100 ;  /* 0x000000540808723c */ /* 0x000fe20000041864 */
[----:B------:R-:W1:Y:S07]  /*42e0*/  LDC R101, c[0x0][0x3ac] ;  /* 0x0000eb00ff657b82 */ /* 0x000e6e0000000800 */
[----:B------:R-:W-:Y:S01]  /*42f0*/  HMMA.16816.F32.BF16 R80, R96, R68, R80 ;  /* 0x000000446050723c */ /* 0x000fe20000041850 */
[----:B------:R-:W4:Y:S01]  /*4300*/  LDL.LU.64 R68, [R1+0x10] ;  /* 0x0000100001447983 */ /* 0x000f220000300a00 */
[----:B-1----:R-:W-:-:S04]  /*4310*/  IMAD.SHL.U32 R101, R101, 0x40, RZ ;  /* 0x0000004065657824 */ /* 0x002fc800078e00ff */
[C---:B------:R-:W-:Y:S02]  /*4320*/  IMAD.WIDE R120, R101.reuse, 0x2, R120 ;  /* 0x0000000265787825 */ /* 0x040fe400078e0278 */
[----:B--2---:R-:W-:Y:S03]  /*4330*/  HMMA.16816.F32.BF16 R104, R36, R62, R20 ;  /* 0x0000003e2468723c */ /* 0x004fe60000041814 */
[----:B------:R-:W-:Y:S01]  /*4340*/  STL [R1+0x70], R120 ;  /* 0x0000707801007387 */ /* 0x000fe20000100800 */
[----:B------:R-:W-:-:S03]  /*4350*/  IMAD.WIDE R20, R101, 0x2, R2 ;  /* 0x0000000265147825 */ /* 0x000fc600078e0202 */
[----:B------:R-:W-:Y:S04]  /*4360*/  STL [R1+0x6c], R121 ;  /* 0x00006c7901007387 */ /* 0x000fe80000100800 */
[----:B------:R-:W2:Y:S04]  /*4370*/  LDL.LU.64 R114, [R1+0x20] ;  /* 0x0000200001727983 */ /* 0x000ea80000300a00 */
[----:B------:R-:W5:Y:S01]  /*4380*/  LDL.LU.64 R2, [R1+0xc8] ;  /* 0x0000c80001027983 */ /* 0x000f620000300a00 */
[----:B------:R-:W-:Y:S01]  /*4390*/  HMMA.16816.F32.BF16 R72, R96, R76, R72 ;  /* 0x0000004c6048723c */ /* 0x000fe20000041848 */
[----:B------:R-:W-:-:S02]  /*43a0*/  IMAD.MOV.U32 R76, RZ, RZ, R4 ;  /* 0x000000ffff4c7224 */ /* 0x000fc400078e0004 */
[----:B------:R-:W-:Y:S01]  /*43b0*/  IMAD.MOV.U32 R77, RZ, RZ, R5 ;  /* 0x000000ffff4d7224 */ /* 0x000fe200078e0005 */
[----:B------:R-:W2:Y:S04]  /*43c0*/  LDL.LU.64 R110, [R1+0x28] ;  /* 0x00002800016e7983 */ /* 0x000ea80000300a00 */
[----:B------:R-:W-:Y:S01]  /*43d0*/  HMMA.16816.F32.BF16 R64, R96, R84, R64 ;  /* 0x000000546040723c */ /* 0x000fe20000041840 */
[----:B------:R-:W1:Y:S04]  /*43e0*/  LDSM.16.MT88.4 R96, [R0+0x6000] ;  /* 0x006000000060783b */ /* 0x000e680000004200 */
[----:B------:R-:W1:Y:S01]  /*43f0*/  LDSM.16.MT88.4 R4, [R0+0x6180] ;  /* 0x006180000004783b */ /* 0x000e620000004200 */
[----:B------:R-:W-:-:S04]  /*4400*/  IMAD.WIDE R122, R101, 0x2, R122 ;  /* 0x00000002657a7825 */ /* 0x000fc800078e027a */
[C---:B------:R-:W-:Y:S01]  /*4410*/  IMAD.WIDE R124, R101.reuse, 0x2, R124 ;  /* 0x00000002657c7825 */ /* 0x040fe200078e027c */
[----:B------:R-:W-:Y:S04]  /*4420*/  STL [R1+0x68], R122 ;  /* 0x0000687a01007387 */ /* 0x000fe80000100800 */
[----:B------:R-:W2:Y:S04]  /*4430*/  LDL.LU.64 R112, [R1+0x30] ;  /* 0x0000300001707983 */ /* 0x000ea80000300a00 */
[----:B------:R-:W-:Y:S04]  /*4440*/  STL [R1+0x64], R123 ;  /* 0x0000647b01007387 */ /* 0x000fe80000100800 */
[----:B------:R-:W-:Y:S01]  /*4450*/  STL [R1+0x60], R124 ;  /* 0x0000607c01007387 */ /* 0x000fe20000100800 */
[-C--:B0-----:R-:W-:Y:S03]  /*4460*/  HMMA.16816.F32.BF16 R56, R88, R62.reuse, R56 ;  /* 0x0000003e5838723c */ /* 0x081fe60000041838 */
[----:B------:R-:W-:Y:S04]  /*4470*/  STL [R1+0x5c], R125 ;  /* 0x00005c7d01007387 */ /* 0x000fe80000100800 */
[----:B------:R-:W-:Y:S04]  /*4480*/  STL [R1+0x58], R20 ;  /* 0x0000581401007387 */ /* 0x000fe80000100800 */
[----:B------:R0:W-:Y:S04]  /*4490*/  STL [R1+0x54], R21 ;  /* 0x0000541501007387 */ /* 0x0001e80000100800 */
[----:B------:R-:W2:Y:S01]  /*44a0*/  LDL.LU.64 R102, [R1+0x38] ;  /* 0x0000380001667983 */ /* 0x000ea20000300a00 */
[----:B-1----:R-:W-:Y:S01]  /*44b0*/  HMMA.16816.F32.BF16 R92, R96, R62, R92 ;  /* 0x0000003e605c723c */ /* 0x002fe2000004185c */
[----:B0-----:R-:W-:-:S07]  /*44c0*/  IMAD.WIDE R20, R101, 0x2, R60 ;  /* 0x0000000265147825 */ /* 0x001fce00078e023c */
[----:B------:R-:W-:Y:S01]  /*44d0*/  HMMA.16816.F32.BF16 R60, R4, R62, R32 ;  /* 0x0000003e043c723c */ /* 0x000fe20000041820 */
[C---:B------:R-:W-:Y:S01]  /*44e0*/  IMAD.WIDE R22, R101.reuse, 0x2, R76 ;  /* 0x0000000265167825 */ /* 0x040fe200078e024c */
[----:B------:R-:W0:Y:S03]  /*44f0*/  LDC R34, c[0x0][0x3a8] ;  /* 0x0000ea00ff227b82 */ /* 0x000e260000000800 */
[C---:B-----5:R-:W-:Y:S02]  /*4500*/  IMAD.WIDE R32, R101.reuse, 0x2, R2 ;  /* 0x0000000265207825 */ /* 0x060fe400078e0202 */
[----:B------:R-:W5:Y:S01]  /*4510*/  LDL.LU.64 R2, [R1+0xc0] ;  /* 0x0000c00001027983 */ /* 0x000f620000300a00 */
[-C--:B------:R-:W-:Y:S03]  /*4520*/  HMMA.16816.F32.BF16 R80, R96, R70.reuse, R80 ;  /* 0x000000466050723c */ /* 0x080fe60000041850 */
[----:B------:R-:W-:Y:S04]  /*4530*/  STL [R1+0x8], R22 ;  /* 0x0000081601007387 */ /* 0x000fe80000100800 */
[----:B------:R4:W-:Y:S01]  /*4540*/  STL [R1+0x4], R23 ;  /* 0x0000041701007387 */ /* 0x0009e20000100800 */
[-C--:B------:R-:W-:Y:S03]  /*4550*/  HMMA.16816.F32.BF16 R52, R88, R70.reuse, R52 ;  /* 0x000000465834723c */ /* 0x080fe60000041834 */
[----:B------:R3:W-:Y:S05]  /*4560*/  STL [R1], R20 ;  /* 0x0000001401007387 */ /* 0x0007ea0000100800 */
[----:B------:R-:W-:Y:S01]  /*4570*/  HMMA.16816.F32.BF16 R24, R36, R70, R24 ;  /* 0x000000462418723c */ /* 0x000fe20000041818 */
[----:B----4-:R-:W-:-:S07]  /*4580*/  IMAD.WIDE R22, R101, 0x2, R68 ;  /* 0x0000000265167825 */ /* 0x010fce00078e0244 */
[C---:B------:R-:W-:Y:S08]  /*4590*/  HMMA.16816.F32.BF16 R72, R96.reuse, R78, R72 ;  /* 0x0000004e6048723c */ /* 0x040ff00000041848 */
[----:B------:R-:W-:Y:S01]  /*45a0*/  HMMA.16816.F32.BF16 R64, R96, R86, R64 ;  /* 0x000000566040723c */ /* 0x000fe20000041840 */
[----:B------:R-:W4:Y:S07]  /*45b0*/  LDL.LU.64 R98, [R1+0x40] ;  /* 0x0000400001627983 */ /* 0x000f2e0000300a00 */
[----:B------:R-:W-:Y:S01]  /*45c0*/  HMMA.16816.F32.BF16 R68, R4, R70, R16 ;  /* 0x000000460444723c */ /* 0x000fe20000041810 */
[----:B-----5:R-:W-:-:S02]  /*45d0*/  IMAD.WIDE R16, R101, 0x2, R2 ;  /* 0x0000000265107825 */ /* 0x020fc400078e0202 */
[----:B------:R-:W5:Y:S05]  /*45e0*/  LDL.LU.64 R2, [R1+0xb8] ;  /* 0x0000b80001027983 */ /* 0x000f6a0000300a00 */
[-C--:B------:R-:W-:Y:S08]  /*45f0*/  HMMA.16816.F32.BF16 R48, R88, R78.reuse, R48 ;  /* 0x0000004e5830723c */ /* 0x080ff00000041830 */
[-C--:B------:R-:W-:Y:S08]  /*4600*/  HMMA.16816.F32.BF16 R28, R36, R78.reuse, R28 ;  /* 0x0000004e241c723c */ /* 0x080ff0000004181c */
[----:B------:R-:W-:Y:S01]  /*4610*/  HMMA.16816.F32.BF16 R76, R4, R78, R12 ;  /* 0x0000004e044c723c */ /* 0x000fe2000004180c */
[----:B-----5:R-:W-:-:S02]  /*4620*/  IMAD.WIDE R12, R101, 0x2, R2 ;  /* 0x00000002650c7825 */ /* 0x020fc400078e0202 */
[----:B------:R-:W5:Y:S01]  /*4630*/  LDL.LU.64 R2, [R1+0xb0] ;  /* 0x0000b00001027983 */ /* 0x000f620000300a00 */
[----:B------:R-:W-:-:S04]  /*4640*/  UIADD3 UR6, UPT, UPT, UR6, -0x1, URZ ;  /* 0xffffffff06067890 */ /* 0x000fc8000fffe0ff */
[----:B------:R-:W-:Y:S01]  /*4650*/  UISETP.NE.U32.AND UP0, UPT, UR6, URZ, UPT ;  /* 0x000000ff0600728c */ /* 0x000fe2000bf05070 */
[----:B------:R-:W-:Y:S01]  /*4660*/  HMMA.16816.F32.BF16 R40, R88, R86, R40 ;  /* 0x000000565828723c */ /* 0x000fe20000041828 */
[----:B--2---:R-:W-:-:S04]  /*4670*/  IMAD.WIDE R18, R101, 0x2, R114 ;  /* 0x0000000265127825 */ /* 0x004fc800078e0272 */
[----:B------:R-:W-:Y:S02]  /*4680*/  IMAD.MOV.U32 R125, RZ, RZ, R21 ;  /* 0x000000ffff7d7224 */ /* 0x000fe400078e0015 */
[----:B------:R-:W-:Y:S01]  /*4690*/  IMAD.MOV.U32 R115, RZ, RZ, R16 ;  /* 0x000000ffff737224 */ /* 0x000fe200078e0010 */
[----:B------:R-:W-:Y:S01]  /*46a0*/  HMMA.16816.F32.BF16 R44, R36, R86, R44 ;  /* 0x00000056242c723c */ /* 0x000fe2000004182c */
[----:B------:R-:W-:Y:S02]  /*46b0*/  IMAD.MOV.U32 R114, RZ, RZ, R17 ;  /* 0x000000ffff727224 */ /* 0x000fe400078e0011 */
[----:B---3--:R-:W-:-:S04]  /*46c0*/  IMAD.WIDE R20, R101, 0x2, R108 ;  /* 0x0000000265147825 */ /* 0x008fc800078e026c */
[C---:B------:R-:W-:Y:S01]  /*46d0*/  IMAD.WIDE R16, R101.reuse, 0x2, R110 ;  /* 0x0000000265107825 */ /* 0x040fe200078e026e */
[----:B------:R-:W-:Y:S03]  /*46e0*/  HMMA.16816.F32.BF16 R84, R4, R86, R8 ;  /* 0x000000560454723c */ /* 0x000fe60000041808 */
[----:B------:R-:W-:-:S04]  /*46f0*/  IMAD.WIDE R14, R101, 0x2, R112 ;  /* 0x00000002650e7825 */ /* 0x000fc800078e0270 */
[----:B------:R-:W-:-:S04]  /*4700*/  IMAD.WIDE R4, R101, 0x2, R102 ;  /* 0x0000000265047825 */ /* 0x000fc800078e0266 */
[----:B0-----:R-:W-:Y:S02]  /*4710*/  IMAD.SHL.U32 R34, R34, 0x40, RZ ;  /* 0x0000004022227824 */ /* 0x001fe400078e00ff */
[----:B----4-:R-:W-:Y:S01]  /*4720*/  IMAD.WIDE R6, R101, 0x2, R98 ;  /* 0x0000000265067825 */ /* 0x010fe200078e0262 */
[----:B------:R-:W-:-:S03]  /*4730*/  UIADD3 UR7, UPT, UPT, UR7, -0x40, URZ ;  /* 0xffffffc007077890 */ /* 0x000fc6000fffe0ff */
[----:B------:R-:W-:Y:S02]  /*4740*/  IMAD.MOV.U32 R124, RZ, RZ, R32 ;  /* 0x000000ffff7c7224 */ /* 0x000fe400078e0020 */
[----:B------:R-:W-:Y:S02]  /*4750*/  IMAD.MOV.U32 R123, RZ, RZ, R33 ;  /* 0x000000ffff7b7224 */ /* 0x000fe400078e0021 */
[----:B------:R-:W-:Y:S02]  /*4760*/  IMAD.MOV.U32 R122, RZ, RZ, R22 ;  /* 0x000000ffff7a7224 */ /* 0x000fe400078e0016 */
[----:B------:R-:W-:Y:S02]  /*4770*/  IMAD.MOV.U32 R121, RZ, RZ, R23 ;  /* 0x000000ffff797224 */ /* 0x000fe400078e0017 */
[----:B------:R-:W-:Y:S02]  /*4780*/  IMAD.MOV.U32 R120, RZ, RZ, R20 ;  /* 0x000000ffff787224 */ /* 0x000fe400078e0014 */
[----:B------:R-:W-:-:S02]  /*4790*/  IMAD.MOV.U32 R119, RZ, RZ, R21 ;  /* 0x000000ffff777224 */ /* 0x000fc400078e0015 */
        /* <DEDUP_REMOVED lines=12> */
[----:B-----5:R-:W-:Y:S01]  /*4860*/  IMAD.WIDE R2, R34, 0x2, R2 ;  /* 0x0000000222027825 */ /* 0x020fe200078e0202 */
[----:B------:R-:W-:Y:S06]  /*4870*/  BRA.U UP0, `(.L_x_2) ;  /* 0xffffffd900707547 */ /* 0x000fec000b83ffff */
[----:B------:R-:W-:Y:S02]  /*4880*/  F2FP.BF16.F32.PACK_AB R79, R87, R79 ;  /* 0x0000004f574f723e */ /* 0x000fe400000010ff */
[----:B------:R-:W-:Y:S02]  /*4890*/  F2FP.BF16.F32.PACK_AB R78, R86, R78 ;  /* 0x0000004e564e723e */ /* 0x000fe400000010ff */
[----:B------:R-:W-:Y:S02]  /*48a0*/  F2FP.BF16.F32.PACK_AB R77, R85, R77 ;  /* 0x0000004d554d723e */ /* 0x000fe400000010ff */
[----:B------:R-:W-:Y:S02]  /*48b0*/  F2FP.BF16.F32.PACK_AB R76, R84, R76 ;  /* 0x0000004c544c723e */ /* 0x000fe400000010ff */
[----:B------:R-:W-:Y:S02]  /*48c0*/  F2FP.BF16.F32.PACK_AB R31, R47, R31 ;  /* 0x0000001f2f1f723e */ /* 0x000fe400000010ff */
[----:B------:R-:W-:-:S02]  /*48d0*/  F2FP.BF16.F32.PACK_AB R30, R46, R30 ;  /* 0x0000001e2e1e723e */ /* 0x000fc400000010ff */
        /* <DEDUP_REMOVED lines=25> */
[----:B------:R-:W-:-:S07]  /*4a70*/  F2FP.BF16.F32.PACK_AB R80, R80, R92 ;  /* 0x0000005c5050723e */ /* 0x000fce00000010ff */
.L_x_1:
[----:B------:R-:W2:Y:S01]  /*4a80*/  LDL.LU R9, [R1+0xa8] ;  /* 0x0000a80001097983 */ /* 0x000ea20000300800 */
[----:B------:R-:W1:Y:S01]  /*4a90*/  S2R R4, SR_TID.X ;  /* 0x0000000000047919 */ /* 0x000e620000002100 */
[----:B------:R-:W3:Y:S01]  /*4aa0*/  S2UR UR5, SR_CgaCtaId ;  /* 0x00000000000579c3 */ /* 0x000ee20000008800 */
[----:B------:R-:W-:Y:S01]  /*4ab0*/  UMOV UR4, 0x400 ;  /* 0x0000040000047882 */ /* 0x000fe20000000000 */
[----:B------:R-:W4:Y:S01]  /*4ac0*/  LDCU.64 UR10, c[0x0][0x398] ;  /* 0x00007300ff0a77ac */ /* 0x000f220008000a00 */
[----:B------:R-:W5:Y:S01]  /*4ad0*/  LDL.LU R8, [R1+0xa4] ;  /* 0x0000a40001087983 */ /* 0x000f620000300800 */
[----:B------:R-:W0:Y:S03]  /*4ae0*/  LDCU.64 UR6, c[0x0][0x390] ;  /* 0x00007200ff0677ac */ /* 0x000e260008000a00 */
[----:B------:R-:W4:Y:S04]  /*4af0*/  LDL.LU R7, [R1+0x48] ;  /* 0x0000480001077983 */ /* 0x000f280000300800 */
[----:B------:R-:W4:Y:S01]  /*4b00*/  LDL.LU R6, [R1+0xa0] ;  /* 0x0000a00001067983 */ /* 0x000f220000300800 */
[----:B------:R-:W0:Y:S01]  /*4b10*/  S2R R5, SR_TID.X ;  /* 0x0000000000057919 */ /* 0x000e220000002100 */
[----:B---3--:R-:W-:Y:S01]  /*4b20*/  ULEA UR4, UR5, UR4, 0x18 ;  /* 0x0000000405047291 */ /* 0x008fe2000f8ec0ff */
[----:B------:R-:W3:Y:S01]  /*4b30*/  LDCU UR5, c[0x0][0x3b4] ;  /* 0x00007680ff0577ac */ /* 0x000ee20008000800 */
[----:B-1----:R-:W-:-:S02]  /*4b40*/  IMAD.SHL.U32 R2, R4, 0x8, RZ ;  /* 0x0000000804027824 */ /* 0x002fc400078e00ff */
[----:B------:R-:W-:-:S03]  /*4b50*/  IMAD.SHL.U32 R0, R4, 0x200, RZ ;  /* 0x0000020004007824 */ /* 0x000fc600078e00ff */
[----:B------:R-:W-:Y:S01]  /*4b60*/  LOP3.LUT R3, R2, 0x80, RZ, 0xc0, !PT ;  /* 0x0000008002037812 */ /* 0x000fe200078ec0ff */
[----:B------:R-:W-:Y:S01]  /*4b70*/  IMAD.SHL.U32 R2, R4, 0x10, RZ ;  /* 0x0000001004027824 */ /* 0x000fe200078e00ff */
[----:B------:R-:W-:-:S04]  /*4b80*/  LOP3.LUT R0, R0, 0x1000, RZ, 0xc0, !PT ;  /* 0x0000100000007812 */ /* 0x000fc800078ec0ff */
[----:B------:R-:W-:Y:S02]  /*4b90*/  IADD3 R4, PT, PT, R3, UR4, R0 ;  /* 0x0000000403047c10 */ /* 0x000fe4000fffe000 */
[----:B------:R-:W-:Y:S02]  /*4ba0*/  LOP3.LUT R3, R2, 0x70, RZ, 0xc0, !PT ;  /* 0x0000007002037812 */ /* 0x000fe400078ec0ff */
[----:B0-----:R-:W-:-:S04]  /*4bb0*/  LOP3.LUT R5, R5, 0x1ff, RZ, 0xc0, !PT ;  /* 0x000001ff05057812 */ /* 0x001fc800078ec0ff */
[----:B------:R-:W-:Y:S01]  /*4bc0*/  LEA R32, R5, UR4, 0x4 ;  /* 0x0000000405207c11 */ /* 0x000fe2000f8e20ff */
[----:B------:R-:W-:Y:S01]  /*4bd0*/  BAR.SYNC.DEFER_BLOCKING 0x0 ;  /* 0x0000000000007b1d */ /* 0x000fe20000010000 */
[----:B--2---:R-:W-:-:S04]  /*4be0*/  LOP3.LUT R0, R9, 0x6000, RZ, 0xc0, !PT ;  /* 0x0000600009007812 */ /* 0x004fc800078ec0ff */
[----:B------:R-:W-:-:S03]  /*4bf0*/  IADD3 R3, PT, PT, R3, R4, R0 ;  /* 0x0000000403037210 */ /* 0x000fc60007ffe000 */
[----:B------:R-:W0:Y:S01]  /*4c00*/  LDC R0, c[0x0][0x3b8] ;  /* 0x0000ee00ff007b82 */ /* 0x000e220000000800 */
[----:B-----5:R-:W-:Y:S02]  /*4c10*/  LOP3.LUT R26, R8, 0x300, RZ, 0xc0, !PT ;  /* 0x00000300081a7812 */ /* 0x020fe400078ec0ff */
[----:B------:R-:W1:Y:S03]  /*4c20*/  S2R R8, SR_TID.X ;  /* 0x0000000000087919 */ /* 0x000e660000002100 */
[----:B------:R-:W-:Y:S01]  /*4c30*/  IMAD.IADD R26, R26, 0x1, R3 ;  /* 0x000000011a1a7824 */ /* 0x000fe200078e0203 */
[C---:B----4-:R-:W-:Y:S01]  /*4c40*/  ISETP.GE.AND P0, PT, R6.reuse, UR10, PT ;  /* 0x0000000a06007c0c */ /* 0x050fe2000bf06270 */
[----:B---3--:R-:W-:-:S03]  /*4c50*/  IMAD R34, R6, UR5, RZ ;  /* 0x0000000506227c24 */ /* 0x008fc6000f8e02ff */
[----:B------:R-:W-:Y:S04]  /*4c60*/  STSM.16.M88.4 [R26], R80 ;  /* 0x000000501a007844 */ /* 0x000fe80000000200 */
[----:B------:R2:W-:Y:S01]  /*4c70*/  STSM.16.M88.4 [R26+0x400], R52 ;  /* 0x000400341a007844 */ /* 0x0005e20000000200 */
[----:B------:R-:W-:-:S03]  /*4c80*/  LEA R33, P2, R34, UR6, 0x1 ;  /* 0x0000000622217c11 */ /* 0x000fc6000f8408ff */
[----:B------:R-:W-:Y:S01]  /*4c90*/  STSM.16.M88.4 [R26+0x800], R104 ;  /* 0x000800681a007844 */ /* 0x000fe20000000200 */
[----:B------:R-:W-:-:S03]  /*4ca0*/  LEA.HI.X.SX32 R34, R34, UR7, 0x1, P2 ;  /* 0x0000000722227c11 */ /* 0x000fc600090f0eff */
[----:B------:R3:W-:Y:S01]  /*4cb0*/  STSM.16.M88.4 [R26+0xc00], R60 ;  /* 0x000c003c1a007844 */ /* 0x0007e20000000200 */
[----:B------:R-:W-:Y:S01]  /*4cc0*/  BAR.SYNC.DEFER_BLOCKING 0x0 ;  /* 0x0000000000007b1d */ /* 0x000fe20000010000 */
[----:B-1----:R-:W-:-:S04]  /*4cd0*/  SHF.R.U32.HI R109, RZ, 0x8, R8 ;  /* 0x00000008ff6d7819 */ /* 0x002fc80000011608 */
[----:B------:R-:W-:-:S04]  /*4ce0*/  SGXT.U32 R109, R109, 0x1 ;  /* 0x000000016d6d781a */ /* 0x000fc80000000000 */
[C---:B------:R-:W-:Y:S02]  /*4cf0*/  LOP3.LUT R3, R7.reuse, R109, RZ, 0xfc, !PT ;  /* 0x0000006d07037212 */ /* 0x040fe400078efcff */
[C-C-:B------:R-:W-:Y:S02]  /*4d00*/  LOP3.LUT R2, R7.reuse, 0x7c, R109.reuse, 0xfe, !PT ;  /* 0x0000007c07027812 */ /* 0x140fe400078efe6d */
[C-C-:B------:R-:W-:Y:S02]  /*4d10*/  LOP3.LUT R38, R7.reuse, 0x7a, R109.reuse, 0xfe, !PT ;  /* 0x0000007a07267812 */ /* 0x140fe400078efe6d */
[C-C-:B------:R-:W-:Y:S02]  /*4d20*/  LOP3.LUT R48, R7.reuse, 0x78, R109.reuse, 0xfe, !PT ;  /* 0x0000007807307812 */ /* 0x140fe400078efe6d */
[C-C-:B------:R-:W-:Y:S01]  /*4d30*/  LOP3.LUT R98, R7.reuse, 0x76, R109.reuse, 0xfe, !PT ;  /* 0x0000007607627812 */ /* 0x140fe200078efe6d */
[----:B------:R-:W1:Y:S01]  /*4d40*/  LDS.128 R8, [R32] ;  /* 0x0000000020087984 */ /* 0x000e620000000c00 */
[----:B------:R-:W-:-:S02]  /*4d50*/  LOP3.LUT R44, R7, 0x74, R109, 0xfe, !PT ;  /* 0x00000074072c7812 */ /* 0x000fc400078efe6d */
[C-C-:B------:R-:W-:Y:S01]  /*4d60*/  LOP3.LUT R50, R7.reuse, 0x72, R109.reuse, 0xfe, !PT ;  /* 0x0000007207327812 */ /* 0x140fe200078efe6d */
[----:B------:R-:W4:Y:S01]  /*4d70*/  LDS.128 R12, [R32+0x2000] ;  /* 0x00200000200c7984 */ /* 0x000f220000000c00 */
[C-C-:B--2---:R-:W-:Y:S02]  /*4d80*/  LOP3.LUT R52, R7.reuse, 0x70, R109.reuse, 0xfe, !PT ;  /* 0x0000007007347812 */ /* 0x144fe400078efe6d */
[C-C-:B------:R-:W-:Y:S01]  /*4d90*/  LOP3.LUT R54, R7.reuse, 0x6e, R109.reuse, 0xfe, !PT ;  /* 0x0000006e07367812 */ /* 0x140fe200078efe6d */
[----:B------:R-:W2:Y:S01]  /*4da0*/  LDS.128 R16, [R32+0x4000] ;  /* 0x0040000020107984 */ /* 0x000ea20000000c00 */
[C-C-:B------:R-:W-:Y:S02]  /*4db0*/  LOP3.LUT R58, R7.reuse, 0x6c, R109.reuse, 0xfe, !PT ;  /* 0x0000006c073a7812 */ /* 0x140fe400078efe6d */
[C-C-:B---3--:R-:W-:Y:S02]  /*4dc0*/  LOP3.LUT R60, R7.reuse, 0x6a, R109.reuse, 0xfe, !PT ;  /* 0x0000006a073c7812 */ /* 0x148fe400078efe6d */
[----:B------:R-:W-:-:S02]  /*4dd0*/  LOP3.LUT R56, R7, 0x68, R109, 0xfe, !PT ;  /* 0x0000006807387812 */ /* 0x000fc400078efe6d */
[C-C-:B------:R-:W-:Y:S02]  /*4de0*/  LOP3.LUT R70, R7.reuse, 0x66, R109.reuse, 0xfe, !PT ;  /* 0x0000006607467812 */ /* 0x140fe400078efe6d */
[C-C-:B------:R-:W-:Y:S02]  /*4df0*/  LOP3.LUT R62, R7.reuse, 0x64, R109.reuse, 0xfe, !PT ;  /* 0x00000064073e7812 */ /* 0x140fe400078efe6d */
[C-C-:B------:R-:W-:Y:S02]  /*4e00*/  LOP3.LUT R72, R7.reuse, 0x62, R109.reuse, 0xfe, !PT ;  /* 0x0000006207487812 */ /* 0x140fe400078efe6d */
[C-C-:B------:R-:W-:Y:S02]  /*4e10*/  LOP3.LUT R68, R7.reuse, 0x60, R109.reuse, 0xfe, !PT ;  /* 0x0000006007447812 */ /* 0x140fe400078efe6d */
[C-C-:B------:R-:W-:Y:S02]  /*4e20*/  LOP3.LUT R74, R7.reuse, 0x5e, R109.reuse, 0xfe, !PT ;  /* 0x0000005e074a7812 */ /* 0x140fe400078efe6d */
        /* <DEDUP_REMOVED lines=46> */
[----:B------:R-:W-:Y:S02]  /*5110*/  LOP3.LUT R109, R7, 0x2, R109, 0xfe, !PT ;  /* 0x00000002076d7812 */ /* 0x000fe400078efe6d */
[----:B------:R-:W3:Y:S01]  /*5120*/  LDS.128 R4, [R32+0x6000] ;  /* 0x0060000020047984 */ /* 0x000ee20000000c00 */
[----:B------:R-:W-:Y:S01]  /*5130*/  BAR.SYNC.DEFER_BLOCKING 0x0 ;  /* 0x0000000000007b1d */ /* 0x000fe20000010000 */
[C---:B------:R-:W-:Y:S01]  /*5140*/  ISETP.LT.AND P4, PT, R3.reuse, UR11, !P0 ;  /* 0x0000000b03007c0c */ /* 0x040fe2000c781270 */
[-C--:B0-----:R-:W-:Y:S01]  /*5150*/  IMAD R3, R3, R0.reuse, RZ ;  /* 0x0000000003037224 */ /* 0x081fe200078e02ff */
[C---:B------:R-:W-:Y:S01]  /*5160*/  ISETP.LT.AND P3, PT, R109.reuse, UR11, !P0 ;  /* 0x0000000b6d007c0c */ /* 0x040fe2000c761270 */
[----:B------:R-:W-:Y:S01]  /*5170*/  IMAD R109, R109, R0, RZ ;  /* 0x000000006d6d7224 */ /* 0x000fe200078e02ff */
[----:B------:R-:W-:-:S02]  /*5180*/  ISETP.LT.AND P2, PT, R21, UR11, !P0 ;  /* 0x0000000b15007c0c */ /* 0x000fc4000c741270 */
[-C--:B------:R-:W-:Y:S02]  /*5190*/  LEA R20, P6, R3, R33.reuse, 0x1 ;  /* 0x0000002103147211 */ /* 0x080fe400078c08ff */
[----:B------:R-:W-:Y:S02]  /*51a0*/  ISETP.LT.AND P1, PT, R2, UR11, !P0 ;  /* 0x0000000b02007c0c */ /* 0x000fe4000c721270 */
[-C--:B------:R-:W-:Y:S01]  /*51b0*/  LEA R2, P5, R109, R33.reuse, 0x1 ;  /* 0x000000216d027211 */ /* 0x080fe200078a08ff */
[----:B------:R0:W-:Y:S04]  /*51c0*/  STSM.16.M88.4 [R26], R64 ;  /* 0x000000401a007844 */ /* 0x0001e80000000200 */
[----:B------:R5:W-:Y:S04]  /*51d0*/  STSM.16.M88.4 [R26+0x400], R40 ;  /* 0x000400281a007844 */ /* 0x000be80000000200 */
[----:B------:R1:W-:Y:S04]  /*51e0*/  STSM.16.M88.4 [R26+0x800], R28 ;  /* 0x0008001c1a007844 */ /* 0x0003e80000000200 */
[----:B------:R-:W-:Y:S01]  /*51f0*/  STSM.16.M88.4 [R26+0xc00], R76 ;  /* 0x000c004c1a007844 */ /* 0x000fe20000000200 */
[----:B0-----:R-:W-:Y:S01]  /*5200*/  IMAD R64, R21, R0, RZ ;  /* 0x0000000015407224 */ /* 0x001fe200078e02ff */
[-C--:B------:R-:W-:Y:S01]  /*5210*/  LEA.HI.X.SX32 R21, R3, R34.reuse, 0x1, P6 ;  /* 0x0000002203157211 */ /* 0x080fe200030f0eff */
[----:B------:R-:W-:Y:S01]  /*5220*/  BAR.SYNC.DEFER_BLOCKING 0x0 ;  /* 0x0000000000007b1d */ /* 0x000fe20000010000 */
[----:B------:R-:W-:Y:S01]  /*5230*/  LEA.HI.X.SX32 R3, R109, R34, 0x1, P5 ;  /* 0x000000226d037211 */ /* 0x000fe200028f0eff */
[-C--:B-----5:R-:W-:Y:S01]  /*5240*/  IMAD R40, R23, R0.reuse, RZ ;  /* 0x0000000017287224 */ /* 0x0a0fe200078e02ff */
[----:B------:R-:W-:Y:S01]  /*5250*/  LEA R22, P6, R64, R33, 0x1 ;  /* 0x0000002140167211 */ /* 0x000fe200078c08ff */
[----:B-1----:R-:W-:-:S03]  /*5260*/  IMAD R28, R25, R0, RZ ;  /* 0x00000000191c7224 */ /* 0x002fc600078e02ff */
[-C--:B------:R-:W-:Y:S01]  /*5270*/  LEA R24, P5, R40, R33.reuse, 0x1 ;  /* 0x0000002128187211 */ /* 0x080fe200078a08ff */
[----:B------:R-:W-:Y:S01]  /*5280*/  IMAD R29, R27, R0, RZ ;  /* 0x000000001b1d7224 */ /* 0x000fe200078e02ff */
[----:B------:R0:W-:Y:S01]  /*5290*/  @P4 STG.E.U16 desc[UR8][R20.64], R8 ;  /* 0x0000000814004986 */ /* 0x0001e2000c101508 */
[----:B------:R-:W-:Y:S02]  /*52a0*/  ISETP.LT.AND P4, PT, R23, UR11, !P0 ;  /* 0x0000000b17007c0c */ /* 0x000fe4000c781270 */
[-C--:B------:R-:W-:Y:S01]  /*52b0*/  LEA.HI.X.SX32 R23, R64, R34.reuse, 0x1, P6 ;  /* 0x0000002240177211 */ /* 0x080fe200030f0eff */
[----:B------:R1:W-:Y:S01]  /*52c0*/  @P3 STG.E.U16 desc[UR8][R2.64], R9 ;  /* 0x0000000902003986 */ /* 0x0003e2000c101508 */
[----:B------:R-:W-:Y:S02]  /*52d0*/  ISETP.LT.AND P3, PT, R25, UR11, !P0 ;  /* 0x0000000b19007c0c */ /* 0x000fe4000c761270 */
[----:B------:R-:W-:Y:S01]  /*52e0*/  LEA.HI.X.SX32 R25, R40, R34, 0x1, P5 ;  /* 0x0000002228197211 */ /* 0x000fe200028f0eff */
[----:B------:R5:W-:Y:S01]  /*52f0*/  @P2 STG.E.U16 desc[UR8][R22.64], R10 ;  /* 0x0000000a16002986 */ /* 0x000be2000c101508 */
[C---:B------:R-:W-:Y:S01]  /*5300*/  ISETP.LT.AND P2, PT, R107.reuse, UR11, !P0 ;  /* 0x0000000b6b007c0c */ /* 0x040fe2000c741270 */
[----:B------:R-:W-:Y:S01]  /*5310*/  IMAD R107, R107, R0, RZ ;  /* 0x000000006b6b7224 */ /* 0x000fe200078e02ff */
[----:B0-----:R-:W-:-:S03]  /*5320*/  LEA R20, P6, R28, R33, 0x1 ;  /* 0x000000211c147211 */ /* 0x001fc600078c08ff */
[----:B------:R-:W-:Y:S01]  /*5330*/  @P4 STG.E.U16 desc[UR8][R24.64], R11 ;  /* 0x0000000b18004986 */ /* 0x000fe2000c101508 */
[-C--:B------:R-:W-:Y:S02]  /*5340*/  LEA R26, P5, R107, R33.reuse, 0x1 ;  /* 0x000000216b1a7211 */ /* 0x080fe400078a08ff */
[----:B------:R-:W-:Y:S01]  /*5350*/  LEA.HI.X.SX32 R21, R28, R34, 0x1, P6 ;  /* 0x000000221c157211 */ /* 0x000fe200030f0eff */
[----:B------:R-:W-:Y:S01]  /*5360*/  IMAD R28, R105, R0, RZ ;  /* 0x00000000691c7224 */ /* 0x000fe200078e02ff */
[----:B------:R-:W-:Y:S02]  /*5370*/  ISETP.LT.AND P4, PT, R27, UR11, !P0 ;  /* 0x0000000b1b007c0c */ /* 0x000fe4000c781270 */
[----:B------:R-:W-:Y:S01]  /*5380*/  LEA.HI.X.SX32 R27, R107, R34, 0x1, P5 ;  /* 0x000000226b1b7211 */ /* 0x000fe200028f0eff */
[----:B----4-:R0:W-:Y:S01]  /*5390*/  @P3 STG.E.U16 desc[UR8][R20.64], R12 ;  /* 0x0000000c14003986 */ /* 0x0101e2000c101508 */
[-C--:B-1----:R-:W-:Y:S02]  /*53a0*/  LEA R2, P6, R29, R33.reuse, 0x1 ;  /* 0x000000211d027211 */ /* 0x082fe400078c08ff */
[----:B------:R-:W-:Y:S01]  /*53b0*/  ISETP.LT.AND P3, PT, R105, UR11, !P0 ;  /* 0x0000000b69007c0c */ /* 0x000fe2000c761270 */
[----:B------:R1:W-:Y:S01]  /*53c0*/  @P2 STG.E.U16 desc[UR8][R26.64], R13 ;  /* 0x0000000d1a002986 */ /* 0x0003e2000c101508 */
[C---:B------:R-:W-:Y:S01]  /*53d0*/  ISETP.LT.AND P2, PT, R103.reuse, UR11, !P0 ;  /* 0x0000000b67007c0c */ /* 0x040fe2000c741270 */
[----:B------:R-:W-:Y:S01]  /*53e0*/  IMAD R103, R103, R0, RZ ;  /* 0x0000000067677224 */ /* 0x000fe200078e02ff */
[----:B-----5:R-:W-:-:S02]  /*53f0*/  LEA R22, P5, R28, R33, 0x1 ;  /* 0x000000211c167211 */ /* 0x020fc400078a08ff */
[----:B------:R-:W-:Y:S01]  /*5400*/  LEA.HI.X.SX32 R3, R29, R34, 0x1, P6 ;  /* 0x000000221d037211 */ /* 0x000fe200030f0eff */
[----:B------:R-:W-:Y:S01]  /*5410*/  IMAD R29, R89, R0, RZ ;  /* 0x00000000591d7224 */ /* 0x000fe200078e02ff */
[----:B------:R-:W-:Y:S01]  /*5420*/  LEA.HI.X.SX32 R23, R28, R34, 0x1, P5 ;  /* 0x000000221c177211 */ /* 0x000fe200028f0eff */
[-C--:B------:R-:W-:Y:S01]  /*5430*/  IMAD R28, R99, R0.reuse, RZ ;  /* 0x00000000631c7224 */ /* 0x080fe200078e02ff */
[----:B0-----:R-:W-:Y:S01]  /*5440*/  LEA R20, P6, R103, R33, 0x1 ;  /* 0x0000002167147211 */ /* 0x001fe200078c08ff */
[----:B------:R0:W-:Y:S01]  /*5450*/  @P4 STG.E.U16 desc[UR8][R2.64], R14 ;  /* 0x0000000e02004986 */ /* 0x0001e2000c101508 */
[C---:B------:R-:W-:Y:S01]  /*5460*/  ISETP.LT.AND P5, PT, R101.reuse, UR11, !P0 ;  /* 0x0000000b65007c0c */ /* 0x040fe2000c7a1270 */
[----:B------:R-:W-:Y:S01]  /*5470*/  IMAD R101, R101, R0, RZ ;  /* 0x0000000065657224 */ /* 0x000fe200078e02ff */
[----:B------:R-:W-:Y:S01]  /*5480*/  LEA.HI.X.SX32 R21, R103, R34, 0x1, P6 ;  /* 0x0000002267157211 */ /* 0x000fe200030f0eff */
[----:B------:R-:W-:Y:S01]  /*5490*/  @P3 STG.E.U16 desc[UR8][R22.64], R15 ;  /* 0x0000000f16003986 */ /* 0x000fe2000c101508 */
[----:B------:R-:W-:-:S02]  /*54a0*/  ISETP.LT.AND P3, PT, R99, UR11, !P0 ;  /* 0x0000000b63007c0c */ /* 0x000fc4000c761270 */
[-C--:B------:R-:W-:Y:S01]  /*54b0*/  LEA R24, P4, R101, R33.reuse, 0x1 ;  /* 0x0000002165187211 */ /* 0x080fe200078808ff */
[----:B--2---:R2:W-:Y:S01]  /*54c0*/  @P2 STG.E.U16 desc[UR8][R20.64], R16 ;  /* 0x0000001014002986 */ /* 0x0045e2000c101508 */
[----:B------:R-:W-:Y:S02]  /*54d0*/  ISETP.LT.AND P2, PT, R89, UR11, !P0 ;  /* 0x0000000b59007c0c */ /* 0x000fe4000c741270 */
[-C--:B------:R-:W-:Y:S02]  /*54e0*/  LEA.HI.X.SX32 R25, R101, R34.reuse, 0x1, P4 ;  /* 0x0000002265197211 */ /* 0x080fe400020f0eff */
[CC--:B-1----:R-:W-:Y:S02]  /*54f0*/  LEA R26, P6, R28.reuse, R33.reuse, 0x1 ;  /* 0x000000211c1a7211 */ /* 0x0c2fe400078c08ff */
[----:B0-----:R-:W-:Y:S01]  /*5500*/  LEA R2, P4, R29, R33, 0x1 ;  /* 0x000000211d027211 */ /* 0x001fe200078808ff */
[----:B------:R0:W-:Y:S01]  /*5510*/  @P5 STG.E.U16 desc[UR8][R24.64], R17 ;  /* 0x0000001118005986 */ /* 0x0001e2000c101508 */
[----:B------:R-:W-:-:S02]  /*5520*/  LEA.HI.X.SX32 R27, R28, R34, 0x1, P6 ;  /* 0x000000221c1b7211 */ /* 0x000fc400030f0eff */
[C---:B------:R-:W-:Y:S01]  /*5530*/  ISETP.LT.AND P5, PT, R87.reuse, UR11, !P0 ;  /* 0x0000000b57007c0c */ /* 0x040fe2000c7a1270 */
[----:B------:R-:W-:Y:S01]  /*5540*/  IMAD R87, R87, R0, RZ ;  /* 0x0000000057577224 */ /* 0x000fe200078e02ff */
[----:B------:R-:W-:Y:S01]  /*5550*/  LEA.HI.X.SX32 R3, R29, R34, 0x1, P4 ;  /* 0x000000221d037211 */ /* 0x000fe200020f0eff */
[----:B------:R1:W-:Y:S01]  /*5560*/  @P3 STG.E.U16 desc[UR8][R26.64], R18 ;  /* 0x000000121a003986 */ /* 0x0003e2000c101508 */
[C---:B------:R-:W-:Y:S01]  /*5570*/  ISETP.LT.AND P4, PT, R85.reuse, UR11, !P0 ;  /* 0x0000000b55007c0c */ /* 0x040fe2000c781270 */
[-C--:B------:R-:W-:Y:S01]  /*5580*/  IMAD R85, R85, R0.reuse, RZ ;  /* 0x0000000055557224 */ /* 0x080fe200078e02ff */
[-C--:B--2---:R-:W-:Y:S01]  /*5590*/  LEA R20, P3, R87, R33.reuse, 0x1 ;  /* 0x0000002157147211 */ /* 0x084fe200078608ff */
[----:B------:R2:W-:Y:S01]  /*55a0*/  @P2 STG.E.U16 desc[UR8][R2.64], R19 ;  /* 0x0000001302002986 */ /* 0x0005e2000c101508 */
[C---:B------:R-:W-:Y:S01]  /*55b0*/  ISETP.LT.AND P2, PT, R81.reuse, UR11, !P0 ;  /* 0x0000000b51007c0c */ /* 0x040fe2000c741270 */
[----:B------:R-:W-:Y:S01]  /*55c0*/  IMAD R81, R81, R0, RZ ;  /* 0x0000000051517224 */ /* 0x000fe200078e02ff */
[----:B------:R-:W-:-:S02]  /*55d0*/  LEA R22, P6, R85, R33, 0x1 ;  /* 0x0000002155167211 */ /* 0x000fc400078c08ff */
[----:B------:R-:W-:Y:S02]  /*55e0*/  LEA.HI.X.SX32 R21, R87, R34, 0x1, P3 ;  /* 0x0000002257157211 */ /* 0x000fe400018f0eff */
[C---:B------:R-:W-:Y:S01]  /*55f0*/  ISETP.LT.AND P3, PT, R83.reuse, UR11, !P0 ;  /* 0x0000000b53007c0c */ /* 0x040fe2000c761270 */
[----:B------:R-:W-:Y:S01]  /*5600*/  IMAD R83, R83, R0, RZ ;  /* 0x0000000053537224 */ /* 0x000fe200078e02ff */
[----:B------:R-:W-:Y:S01]  /*5610*/  LEA.HI.X.SX32 R23, R85, R34, 0x1, P6 ;  /* 0x0000002255177211 */ /* 0x000fe200030f0eff */
[----:B---3--:R3:W-:Y:S01]  /*5620*/  @P5 STG.E.U16 desc[UR8][R20.64], R4 ;  /* 0x0000000414005986 */ /* 0x0087e2000c101508 */
[-C--:B0-----:R-:W-:Y:S01]  /*5630*/  LEA R24, P6, R81, R33.reuse, 0x1 ;  /* 0x0000002151187211 */ /* 0x081fe200078c08ff */
[----:B-1----:R-:W-:Y:S01]  /*5640*/  IMAD R26, R71, R0, RZ ;  /* 0x00000000471a7224 */ /* 0x002fe200078e02ff */
[----:B--2---:R-:W-:Y:S01]  /*5650*/  LEA R2, P5, R83, R33, 0x1 ;  /* 0x0000002153027211 */ /* 0x004fe200078a08ff */
[----:B------:R0:W-:Y:S01]  /*5660*/  @P4 STG.E.U16 desc[UR8][R22.64], R5 ;  /* 0x0000000516004986 */ /* 0x0001e2000c101508 */
[----:B------:R-:W-:-:S02]  /*5670*/  LEA.HI.X.SX32 R25, R81, R34, 0x1, P6 ;  /* 0x0000002251197211 */ /* 0x000fc400030f0eff */
[C---:B------:R-:W-:Y:S01]  /*5680*/  ISETP.LT.AND P6, PT, R75.reuse, UR11, !P0 ;  /* 0x0000000b4b007c0c */ /* 0x040fe2000c7c1270 */
[----:B------:R-:W-:Y:S01]  /*5690*/  IMAD R75, R75, R0, RZ ;  /* 0x000000004b4b7224 */ /* 0x000fe200078e02ff */
[----:B------:R-:W-:Y:S01]  /*56a0*/  LEA.HI.X.SX32 R3, R83, R34, 0x1, P5 ;  /* 0x0000002253037211 */ /* 0x000fe200028f0eff */
[----:B------:R-:W-:Y:S01]  /*56b0*/  @P2 STG.E.U16 desc[UR8][R24.64], R6 ;  /* 0x0000000618002986 */ /* 0x000fe2000c101508 */
[----:B------:R-:W-:Y:S02]  /*56c0*/  ISETP.LT.AND P2, PT, R71, UR11, !P0 ;  /* 0x0000000b47007c0c */ /* 0x000fe4000c741270 */
[-C--:B---3--:R-:W-:Y:S01]  /*56d0*/  LEA R20, P5, R75, R33.reuse, 0x1 ;  /* 0x000000214b147211 */ /* 0x088fe200078a08ff */
[----:B------:R1:W-:Y:S01]  /*56e0*/  @P3 STG.E.U16 desc[UR8][R2.64], R7 ;  /* 0x0000000702003986 */ /* 0x0003e2000c101508 */
[----:B------:R-:W-:Y:S02]  /*56f0*/  PRMT R10, R8, 0x7632, R10 ;  /* 0x00007632080a7816 */ /* 0x000fe4000000000a */
[----:B0-----:R-:W-:-:S02]  /*5700*/  LEA R22, P3, R26, R33, 0x1 ;  /* 0x000000211a167211 */ /* 0x001fc400078608ff */
[-C--:B------:R-:W-:Y:S02]  /*5710*/  LEA.HI.X.SX32 R21, R75, R34.reuse, 0x1, P5 ;  /* 0x000000224b157211 */ /* 0x080fe400028f0eff */
[----:B------:R-:W-:Y:S02]  /*5720*/  PRMT R11, R9, 0x7632, R11 ;  /* 0x00007632090b7816 */ /* 0x000fe4000000000b */
[----:B------:R-:W-:Y:S01]  /*5730*/  LEA.HI.X.SX32 R23, R26, R34, 0x1, P3 ;  /* 0x000000221a177211 */ /* 0x000fe200018f0eff */
[----:B------:R0:W-:Y:S01]  /*5740*/  @P6 STG.E.U16 desc[UR8][R20.64], R10 ;  /* 0x0000000a14006986 */ /* 0x0001e2000c101508 */
[C---:B------:R-:W-:Y:S01]  /*5750*/  ISETP.LT.AND P5, PT, R73.reuse, UR11, !P0 ;  /* 0x0000000b49007c0c */ /* 0x040fe2000c7a1270 */
[-C--:B------:R-:W-:Y:S01]  /*5760*/  IMAD R73, R73, R0.reuse, RZ ;  /* 0x0000000049497224 */ /* 0x080fe200078e02ff */
[C---:B------:R-:W-:Y:S01]  /*5770*/  ISETP.LT.AND P3, PT, R61.reuse, UR11, !P0 ;  /* 0x0000000b3d007c0c */ /* 0x040fe2000c761270 */
[----:B------:R2:W-:Y:S01]  /*5780*/  @P2 STG.E.U16 desc[UR8][R22.64], R11 ;  /* 0x0000000b16002986 */ /* 0x0005e2000c101508 */
[----:B------:R-:W-:Y:S01]  /*5790*/  IMAD R61, R61, R0, RZ ;  /* 0x000000003d3d7224 */ /* 0x000fe200078e02ff */
[----:B------:R-:W-:-:S02]  /*57a0*/  PRMT R4, R10, 0x7632, R4 ;  /* 0x000076320a047816 */ /* 0x000fc40000000004 */
[-C--:B------:R-:W-:Y:S02]  /*57b0*/  LEA R8, P2, R73, R33.reuse, 0x1 ;  /* 0x0000002149087211 */ /* 0x080fe400078408ff */
[----:B-1----:R-:W-:Y:S02]  /*57c0*/  LEA R2, P6, R61, R33, 0x1 ;  /* 0x000000213d027211 */ /* 0x002fe400078c08ff */
[----:B------:R-:W-:Y:S02]  /*57d0*/  LEA.HI.X.SX32 R9, R73, R34, 0x1, P2 ;  /* 0x0000002249097211 */ /* 0x000fe400010f0eff */
[C---:B------:R-:W-:Y:S01]  /*57e0*/  ISETP.LT.AND P2, PT, R69.reuse, UR11, !P0 ;  /* 0x0000000b45007c0c */ /* 0x040fe2000c741270 */
[----:B------:R-:W-:Y:S01]  /*57f0*/  IMAD R69, R69, R0, RZ ;  /* 0x0000000045457224 */ /* 0x000fe200078e02ff */
[----:B------:R-:W-:Y:S01]  /*5800*/  PRMT R5, R11, 0x7632, R5 ;  /* 0x000076320b057816 */ /* 0x000fe20000000005 */
[----:B------:R1:W-:Y:S01]  /*5810*/  @P5 STG.E.U16 desc[UR8][R8.64], R4 ;  /* 0x0000000408005986 */ /* 0x0003e2000c101508 */
[----:B------:R-:W-:-:S02]  /*5820*/  LEA.HI.X.SX32 R3, R61, R34, 0x1, P6 ;  /* 0x000000223d037211 */ /* 0x000fc400030f0eff */
[C---:B------:R-:W-:Y:S01]  /*5830*/  ISETP.LT.AND P6, PT, R63.reuse, UR11, !P0 ;  /* 0x0000000b3f007c0c */ /* 0x040fe2000c7c1270 */
[-C--:B------:R-:W-:Y:S01]  /*5840*/  IMAD R63, R63, R0.reuse, RZ ;  /* 0x000000003f3f7224 */ /* 0x080fe200078e02ff */
[-C--:B0-----:R-:W-:Y:S01]  /*5850*/  LEA R10, P5, R69, R33.reuse, 0x1 ;  /* 0x00000021450a7211 */ /* 0x081fe200078a08ff */
[----:B------:R0:W-:Y:S01]  /*5860*/  @P3 STG.E.U16 desc[UR8][R2.64], R5 ;  /* 0x0000000502003986 */ /* 0x0001e2000c101508 */
[C---:B------:R-:W-:Y:S01]  /*5870*/  ISETP.LT.AND P3, PT, R59.reuse, UR11, !P0 ;  /* 0x0000000b3b007c0c */ /* 0x040fe2000c761270 */
[----:B------:R-:W-:Y:S01]  /*5880*/  IMAD R59, R59, R0, RZ ;  /* 0x000000003b3b7224 */ /* 0x000fe200078e02ff */
[----:B--2---:R-:W-:Y:S02]  /*5890*/  LEA.HI.X.SX32 R11, R69, R34, 0x1, P5 ;  /* 0x00000022450b7211 */ /* 0x004fe400028f0eff */
[----:B------:R-:W-:Y:S02]  /*58a0*/  LEA R20, P5, R63, R33, 0x1 ;  /* 0x000000213f147211 */ /* 0x000fe400078a08ff */
[----:B------:R-:W-:-:S02]  /*58b0*/  PRMT R12, R12, 0x7632, R12 ;  /* 0x000076320c0c7816 */ /* 0x000fc4000000000c */
[-C--:B------:R-:W-:Y:S02]  /*58c0*/  LEA.HI.X.SX32 R21, R63, R34.reuse, 0x1, P5 ;  /* 0x000000223f157211 */ /* 0x080fe400028f0eff */
[-C--:B-1----:R-:W-:Y:S01]  /*58d0*/  LEA R8, P5, R59, R33.reuse, 0x1 ;  /* 0x000000213b087211 */ /* 0x082fe200078a08ff */
[----:B------:R1:W-:Y:S01]  /*58e0*/  @P2 STG.E.U16 desc[UR8][R10.64], R12 ;  /* 0x0000000c0a002986 */ /* 0x0003e2000c101508 */
[----:B------:R-:W-:Y:S02]  /*58f0*/  PRMT R13, R13, 0x7632, R13 ;  /* 0x000076320d0d7816 */ /* 0x000fe4000000000d */
[----:B------:R-:W-:Y:S02]  /*5900*/  LEA.HI.X.SX32 R9, R59, R34, 0x1, P5 ;  /* 0x000000223b097211 */ /* 0x000fe400028f0eff */
[C---:B------:R-:W-:Y:S01]  /*5910*/  ISETP.LT.AND P2, PT, R53.reuse, UR11, !P0 ;  /* 0x0000000b35007c0c */ /* 0x040fe2000c741270 */
[-C--:B------:R-:W-:Y:S01]  /*5920*/  IMAD R53, R53, R0.reuse, RZ ;  /* 0x0000000035357224 */ /* 0x080fe200078e02ff */
[----:B------:R-:W-:Y:S01]  /*5930*/  PRMT R4, R14, 0x7632, R4 ;  /* 0x000076320e047816 */ /* 0x000fe20000000004 */
[----:B------:R-:W-:Y:S01]  /*5940*/  @P6 STG.E.U16 desc[UR8][R20.64], R13 ;  /* 0x0000000d14006986 */ /* 0x000fe2000c101508 */
[C---:B------:R-:W-:Y:S01]  /*5950*/  ISETP.LT.AND P5, PT, R57.reuse, UR11, !P0 ;  /* 0x0000000b39007c0c */ /* 0x040fe2000c7a1270 */
[----:B------:R-:W-:Y:S01]  /*5960*/  IMAD R57, R57, R0, RZ ;  /* 0x0000000039397224 */ /* 0x000fe200078e02ff */
[----:B0-----:R-:W-:Y:S01]  /*5970*/  LEA R2, P6, R53, R33, 0x1 ;  /* 0x0000002135027211 */ /* 0x001fe200078c08ff */
[----:B------:R0:W-:Y:S01]  /*5980*/  @P3 STG.E.U16 desc[UR8][R8.64], R4 ;  /* 0x0000000408003986 */ /* 0x0001e2000c101508 */
[----:B------:R-:W-:-:S02]  /*5990*/  PRMT R15, R15, 0x7632, R15 ;  /* 0x000076320f0f7816 */ /* 0x000fc4000000000f */
[----:B-1----:R-:W-:Y:S02]  /*59a0*/  LEA R10, P3, R57, R33, 0x1 ;  /* 0x00000021390a7211 */ /* 0x002fe400078608ff */
[-C--:B------:R-:W-:Y:S02]  /*59b0*/  LEA.HI.X.SX32 R3, R53, R34.reuse, 0x1, P6 ;  /* 0x0000002235037211 */ /* 0x080fe400030f0eff */
[----:B------:R-:W-:Y:S02]  /*59c0*/  LEA.HI.X.SX32 R11, R57, R34, 0x1, P3 ;  /* 0x00000022390b7211 */ /* 0x000fe400018f0eff */
[----:B------:R-:W-:Y:S01]  /*59d0*/  PRMT R5, R16, 0x7632, R5 ;  /* 0x0000763210057816 */ /* 0x000fe20000000005 */
[----:B------:R1:W-:Y:S01]  /*59e0*/  @P2 STG.E.U16 desc[UR8][R2.64], R15 ;  /* 0x0000000f02002986 */ /* 0x0003e2000c101508 */
[C---:B------:R-:W-:Y:S01]  /*59f0*/  ISETP.LT.AND P3, PT, R55.reuse, UR11, !P0 ;  /* 0x0000000b37007c0c */ /* 0x040fe2000c761270 */
[-C--:B------:R-:W-:Y:S01]  /*5a00*/  IMAD R55, R55, R0.reuse, RZ ;  /* 0x0000000037377224 */ /* 0x080fe200078e02ff */
[C---:B------:R-:W-:Y:S01]  /*5a10*/  ISETP.LT.AND P2, PT, R47.reuse, UR11, !P0 ;  /* 0x0000000b2f007c0c */ /* 0x040fe2000c741270 */
[----:B------:R2:W-:Y:S01]  /*5a20*/  @P5 STG.E.U16 desc[UR8][R10.64], R5 ;  /* 0x000000050a005986 */ /* 0x0005e2000c101508 */
[----:B------:R-:W-:Y:S01]  /*5a30*/  IMAD R47, R47, R0, RZ ;  /* 0x000000002f2f7224 */ /* 0x000fe200078e02ff */
[----:B------:R-:W-:-:S02]  /*5a40*/  PRMT R6, R17, 0x7632, R6 ;  /* 0x0000763211067816 */ /* 0x000fc40000000006 */
[CC--:B------:R-:W-:Y:S01]  /*5a50*/  LEA R12, P5, R55.reuse, R33.reuse, 0x1 ;  /* 0x00000021370c7211 */ /* 0x0c0fe200078a08ff */
[----:B------:R-:W3:Y:S01]  /*5a60*/  LDS.128 R8, [R32] ;  /* 0x0000000020087984 */ /* 0x000ee20000000c00 */
[----:B0-----:R-:W-:Y:S02]  /*5a70*/  PRMT R4, R18, 0x7632, R4 ;  /* 0x0000763212047816 */ /* 0x001fe40000000004 */
[----:B------:R-:W-:Y:S02]  /*5a80*/  LEA.HI.X.SX32 R13, R55, R34, 0x1, P5 ;  /* 0x00000022370d7211 */ /* 0x000fe400028f0eff */
[C---:B------:R-:W-:Y:S01]  /*5a90*/  ISETP.LT.AND P5, PT, R51.reuse, UR11, !P0 ;  /* 0x0000000b33007c0c */ /* 0x040fe2000c7a1270 */
[-C--:B------:R-:W-:Y:S01]  /*5aa0*/  IMAD R51, R51, R0.reuse, RZ ;  /* 0x0000000033337224 */ /* 0x080fe200078e02ff */
[----:B-1----:R-:W-:Y:S01]  /*5ab0*/  LEA R2, P6, R47, R33, 0x1 ;  /* 0x000000212f027211 */ /* 0x002fe200078c08ff */
[----:B------:R-:W-:Y:S01]  /*5ac0*/  @P3 STG.E.U16 desc[UR8][R12.64], R6 ;  /* 0x000000060c003986 */ /* 0x000fe2000c101508 */
[C---:B------:R-:W-:Y:S01]  /*5ad0*/  ISETP.LT.AND P3, PT, R49.reuse, UR11, !P0 ;  /* 0x0000000b31007c0c */ /* 0x040fe2000c761270 */
[----:B------:R-:W-:Y:S01]  /*5ae0*/  IMAD R49, R49, R0, RZ ;  /* 0x0000000031317224 */ /* 0x000fe200078e02ff */
[----:B------:R-:W-:-:S02]  /*5af0*/  LEA.HI.X.SX32 R3, R47, R34, 0x1, P6 ;  /* 0x000000222f037211 */ /* 0x000fc400030f0eff */
[-C--:B------:R-:W-:Y:S02]  /*5b00*/  LEA R14, P6, R51, R33.reuse, 0x1 ;  /* 0x00000021330e7211 */ /* 0x080fe400078c08ff */
[----:B------:R-:W-:Y:S01]  /*5b10*/  PRMT R7, R19, 0x7632, R7 ;  /* 0x0000763213077816 */ /* 0x000fe20000000007 */
[----:B------:R0:W-:Y:S01]  /*5b20*/  @P2 STG.E.U16 desc[UR8][R2.64], R4 ;  /* 0x0000000402002986 */ /* 0x0001e2000c101508 */
[----:B------:R-:W-:Y:S02]  /*5b30*/  LEA.HI.X.SX32 R15, R51, R34, 0x1, P6 ;  /* 0x00000022330f7211 */ /* 0x000fe400030f0eff */
[C---:B------:R-:W-:Y:S01]  /*5b40*/  ISETP.LT.AND P2, PT, R35.reuse, UR11, !P0 ;  /* 0x0000000b23007c0c */ /* 0x040fe2000c741270 */
[----:B------:R-:W-:Y:S01]  /*5b50*/  IMAD R35, R35, R0, RZ ;  /* 0x0000000023237224 */ /* 0x000fe200078e02ff */
[----:B------:R-:W-:Y:S01]  /*5b60*/  LEA R16, P6, R49, R33, 0x1 ;  /* 0x0000002131107211 */ /* 0x000fe200078c08ff */
[----:B------:R-:W-:Y:S01]  /*5b70*/  @P5 STG.E.U16 desc[UR8][R14.64], R7 ;  /* 0x000000070e005986 */ /* 0x000fe2000c101508 */
[----:B--2---:R-:W-:-:S02]  /*5b80*/  PRMT R5, R5, 0x7632, R5 ;  /* 0x0000763205057816 */ /* 0x004fc40000000005 */
[----:B------:R-:W-:Y:S01]  /*5b90*/  LEA.HI.X.SX32 R17, R49, R34, 0x1, P6 ;  /* 0x0000002231117211 */ /* 0x000fe200030f0eff */
[----:B------:R-:W1:Y:S01]  /*5ba0*/  LDS.128 R12, [R32+0x2000] ;  /* 0x00200000200c7984 */ /* 0x000e620000000c00 */
[C---:B------:R-:W-:Y:S01]  /*5bb0*/  ISETP.LT.AND P6, PT, R37.reuse, UR11, !P0 ;  /* 0x0000000b25007c0c */ /* 0x040fe2000c7c1270 */
[----:B------:R-:W-:Y:S01]  /*5bc0*/  IMAD R37, R37, R0, RZ ;  /* 0x0000000025257224 */ /* 0x000fe200078e02ff */
[----:B0-----:R-:W-:Y:S02]  /*5bd0*/  PRMT R3, R4, 0x7632, R3 ;  /* 0x0000763204037816 */ /* 0x001fe40000000003 */
[C---:B------:R-:W-:Y:S02]  /*5be0*/  LEA R18, P5, R35.reuse, R33, 0x1 ;  /* 0x0000002123127211 */ /* 0x040fe400078a08ff */
[----:B------:R-:W-:Y:S01]  /*5bf0*/  PRMT R6, R6, 0x7632, R6 ;  /* 0x0000763206067816 */ /* 0x000fe20000000006 */
[----:B------:R0:W-:Y:S01]  /*5c00*/  @P3 STG.E.U16 desc[UR8][R16.64], R3 ;  /* 0x0000000310003986 */ /* 0x0001e2000c101508 */
[----:B------:R-:W-:-:S02]  /*5c10*/  LEA.HI.X.SX32 R19, R35, R34, 0x1, P5 ;  /* 0x0000002223137211 */ /* 0x000fc400028f0eff */
[----:B------:R-:W-:Y:S02]  /*5c20*/  LEA R2, P3, R37, R33, 0x1 ;  /* 0x0000002125027211 */ /* 0x000fe400078608ff */
[----:B------:R-:W-:Y:S01]  /*5c30*/  ISETP.LT.AND P5, PT, R45, UR11, !P0 ;  /* 0x0000000b2d007c0c */ /* 0x000fe2000c7a1270 */
[----:B------:R2:W-:Y:S01]  /*5c40*/  @P2 STG.E.U16 desc[UR8][R18.64], R5 ;  /* 0x0000000512002986 */ /* 0x0005e2000c101508 */
[C---:B------:R-:W-:Y:S01]  /*5c50*/  ISETP.LT.AND P2, PT, R39.reuse, UR11, !P0 ;  /* 0x0000000b27007c0c */ /* 0x040fe2000c741270 */
[-C--:B------:R-:W-:Y:S01]  /*5c60*/  IMAD R39, R39, R0.reuse, RZ ;  /* 0x0000000027277224 */ /* 0x080fe200078e02ff */
[----:B------:R-:W-:Y:S01]  /*5c70*/  ISETP.LT.AND P4, PT, R98, UR11, !P0 ;  /* 0x0000000b62007c0c */ /* 0x000fe2000c781270 */
[----:B------:R-:W-:Y:S01]  /*5c80*/  IMAD R45, R45, R0, RZ ;  /* 0x000000002d2d7224 */ /* 0x000fe200078e02ff */
[----:B0-----:R-:W-:-:S04]  /*5c90*/  LEA.HI.X.SX32 R3, R37, R34, 0x1, P3 ;  /* 0x0000002225037211 */ /* 0x001fc800018f0eff */
[-C--:B------:R-:W-:Y:S01]  /*5ca0*/  LEA R4, P3, R45, R33.reuse, 0x1 ;  /* 0x000000212d047211 */ /* 0x080fe200078608ff */
[----:B------:R0:W-:Y:S01]  /*5cb0*/  @P6 STG.E.U16 desc[UR8][R2.64], R6 ;  /* 0x0000000602006986 */ /* 0x0001e2000c101508 */
[----:B------:R-:W-:Y:S02]  /*5cc0*/  LEA R16, P6, R39, R33, 0x1 ;  /* 0x0000002127107211 */ /* 0x000fe400078c08ff */
[-C--:B--2---:R-:W-:Y:S02]  /*5cd0*/  LEA.HI.X.SX32 R5, R45, R34.reuse, 0x1, P3 ;  /* 0x000000222d057211 */ /* 0x084fe400018f0eff */
[----:B------:R-:W-:Y:S02]  /*5ce0*/  LEA.HI.X.SX32 R17, R39, R34, 0x1, P6 ;  /* 0x0000002227117211 */ /* 0x000fe400030f0eff */
[----:B------:R-:W-:Y:S02]  /*5cf0*/  ISETP.LT.AND P3, PT, R97, UR11, !P0 ;  /* 0x0000000b61007c0c */ /* 0x000fe4000c761270 */
[----:B0-----:R-:W-:Y:S01]  /*5d00*/  PRMT R3, R7, 0x7632, R3 ;  /* 0x0000763207037816 */ /* 0x001fe20000000003 */
[----:B------:R-:W-:-:S04]  /*5d10*/  IMAD R7, R0, 0x2, R39 ;  /* 0x0000000200077824 */ /* 0x000fc800078e0227 */
[----:B------:R-:W-:Y:S01]  /*5d20*/  IMAD R21, R0, 0x2, R7 ;  /* 0x0000000200157824 */ /* 0x000fe200078e0207 */
[CC--:B------:R-:W-:Y:S01]  /*5d30*/  LEA R18, P6, R7.reuse, R33.reuse, 0x1 ;  /* 0x0000002107127211 */ /* 0x0c0fe200078c08ff */
[----:B------:R0:W-:Y:S01]  /*5d40*/  @P5 STG.E.U16 desc[UR8][R4.64], R3 ;  /* 0x0000000304005986 */ /* 0x0001e2000c101508 */
[----:B------:R-:W-:Y:S01]  /*5d50*/  ISETP.LT.AND P5, PT, R96, UR11, !P0 ;  /* 0x0000000b60007c0c */ /* 0x000fe2000c7a1270 */
[C---:B------:R-:W-:Y:S01]  /*5d60*/  IMAD R23, R0.reuse, 0x2, R21 ;  /* 0x0000000200177824 */ /* 0x040fe200078e0215 */
[-C--:B------:R-:W-:Y:S01]  /*5d70*/  LEA.HI.X.SX32 R19, R7, R34.reuse, 0x1, P6 ;  /* 0x0000002207137211 */ /* 0x080fe200030f0eff */
[----:B---3--:R2:W-:Y:S01]  /*5d80*/  @P2 STG.E.U16 desc[UR8][R16.64], R8 ;  /* 0x0000000810002986 */ /* 0x0085e2000c101508 */
[----:B------:R-:W-:Y:S01]  /*5d90*/  LEA R2, P6, R21, R33, 0x1 ;  /* 0x0000002115027211 */ /* 0x000fe200078c08ff */
[----:B------:R-:W-:Y:S01]  /*5da0*/  IMAD R25, R0, 0x2, R23 ;  /* 0x0000000200197824 */ /* 0x000fe200078e0217 */
[----:B------:R-:W-:Y:S01]  /*5db0*/  ISETP.LT.AND P2, PT, R95, UR11, !P0 ;  /* 0x0000000b5f007c0c */ /* 0x000fe2000c741270 */
[----:B------:R-:W3:Y:S01]  /*5dc0*/  LDS.128 R4, [R32+0x4000] ;  /* 0x0040000020047984 */ /* 0x000ee20000000c00 */
[----:B0-----:R-:W-:-:S03]  /*5dd0*/  LEA.HI.X.SX32 R3, R21, R34, 0x1, P6 ;  /* 0x0000002215037211 */ /* 0x001fc600030f0eff */
[----:B------:R0:W-:Y:S01]  /*5de0*/  @P3 STG.E.U16 desc[UR8][R18.64], R9 ;  /* 0x0000000912003986 */ /* 0x0001e2000c101508 */
[CC--:B------:R-:W-:Y:S01]  /*5df0*/  LEA R20, P6, R23.reuse, R33.reuse, 0x1 ;  /* 0x0000002117147211 */ /* 0x0c0fe200078c08ff */
[----:B--2---:R-:W-:Y:S01]  /*5e00*/  IMAD R17, R0, 0x2, R25 ;  /* 0x0000000200117824 */ /* 0x004fe200078e0219 */
[----:B------:R-:W-:Y:S01]  /*5e10*/  ISETP.LT.AND P3, PT, R94, UR11, !P0 ;  /* 0x0000000b5e007c0c */ /* 0x000fe2000c761270 */
[----:B------:R2:W-:Y:S01]  /*5e20*/  @P5 STG.E.U16 desc[UR8][R2.64], R10 ;  /* 0x0000000a02005986 */ /* 0x0005e2000c101508 */
[-C--:B------:R-:W-:Y:S02]  /*5e30*/  LEA.HI.X.SX32 R21, R23, R34.reuse, 0x1, P6 ;  /* 0x0000002217157211 */ /* 0x080fe400030f0eff */
[-C--:B------:R-:W-:Y:S02]  /*5e40*/  LEA R22, P6, R25, R33.reuse, 0x1 ;  /* 0x0000002119167211 */ /* 0x080fe400078c08ff */
[----:B------:R-:W-:Y:S01]  /*5e50*/  ISETP.LT.AND P5, PT, R91, UR11, !P0 ;  /* 0x0000000b5b007c0c */ /* 0x000fe2000c7a1270 */
[----:B------:R4:W-:Y:S01]  /*5e60*/  @P2 STG.E.U16 desc[UR8][R20.64], R11 ;  /* 0x0000000b14002986 */ /* 0x0009e2000c101508 */
[----:B------:R-:W-:Y:S01]  /*5e70*/  LEA.HI.X.SX32 R23, R25, R34, 0x1, P6 ;  /* 0x0000002219177211 */ /* 0x000fe200030f0eff */
[----:B0-----:R-:W-:Y:S01]  /*5e80*/  IMAD R19, R0, 0x2, R17 ;  /* 0x0000000200137824 */ /* 0x001fe200078e0211 */
[----:B------:R-:W-:-:S02]  /*5e90*/  LEA R24, P6, R17, R33, 0x1 ;  /* 0x0000002111187211 */ /* 0x000fc400078c08ff */
[----:B------:R-:W-:Y:S01]  /*5ea0*/  ISETP.LT.AND P2, PT, R93, UR11, !P0 ;  /* 0x0000000b5d007c0c */ /* 0x000fe2000c741270 */
[C---:B------:R-:W-:Y:S01]  /*5eb0*/  IMAD R27, R0.reuse, 0x2, R19 ;  /* 0x00000002001b7824 */ /* 0x040fe200078e0213 */
[-C--:B------:R-:W-:Y:S01]  /*5ec0*/  LEA.HI.X.SX32 R25, R17, R34.reuse, 0x1, P6 ;  /* 0x0000002211197211 */ /* 0x080fe200030f0eff */
[----:B-1----:R0:W-:Y:S01]  /*5ed0*/  @P3 STG.E.U16 desc[UR8][R22.64], R12 ;  /* 0x0000000c16003986 */ /* 0x0021e2000c101508 */
[CC--:B--2---:R-:W-:Y:S01]  /*5ee0*/  LEA R2, P6, R19.reuse, R33.reuse, 0x1 ;  /* 0x0000002113027211 */ /* 0x0c4fe200078c08ff */
[----:B------:R-:W-:Y:S01]  /*5ef0*/  IMAD R29, R0, 0x2, R27 ;  /* 0x00000002001d7824 */ /* 0x000fe200078e021b */
[----:B------:R-:W-:Y:S01]  /*5f00*/  ISETP.LT.AND P3, PT, R90, UR11, !P0 ;  /* 0x0000000b5a007c0c */ /* 0x000fe2000c761270 */
[----:B------:R1:W-:Y:S01]  /*5f10*/  @P5 STG.E.U16 desc[UR8][R24.64], R13 ;  /* 0x0000000d18005986 */ /* 0x0003e2000c101508 */
[----:B------:R-:W-:Y:S02]  /*5f20*/  LEA.HI.X.SX32 R3, R19, R34, 0x1, P6 ;  /* 0x0000002213037211 */ /* 0x000fe400030f0eff */
[----:B----4-:R-:W-:Y:S01]  /*5f30*/  LEA R20, P6, R27, R33, 0x1 ;  /* 0x000000211b147211 */ /* 0x010fe200078c08ff */
[----:B------:R-:W2:Y:S01]  /*5f40*/  LDS.128 R16, [R32+0x6000] ;  /* 0x0060000020107984 */ /* 0x000ea20000000c00 */
[----:B------:R-:W-:-:S02]  /*5f50*/  ISETP.LT.AND P5, PT, R92, UR11, !P0 ;  /* 0x0000000b5c007c0c */ /* 0x000fc4000c7a1270 */
[-C--:B------:R-:W-:Y:S01]  /*5f60*/  LEA.HI.X.SX32 R21, R27, R34.reuse, 0x1, P6 ;  /* 0x000000221b157211 */ /* 0x080fe200030f0eff */
[----:B------:R-:W-:Y:S01]  /*5f70*/  IMAD R27, R0, 0x2, R29 ;  /* 0x00000002001b7824 */ /* 0x000fe200078e021d */
[CC--:B0-----:R-:W-:Y:S01]  /*5f80*/  LEA R22, P6, R29.reuse, R33.reuse, 0x1 ;  /* 0x000000211d167211 */ /* 0x0c1fe200078c08ff */
[----:B------:R0:W-:Y:S01]  /*5f90*/  @P2 STG.E.U16 desc[UR8][R2.64], R14 ;  /* 0x0000000e02002986 */ /* 0x0001e2000c101508 */
[----:B------:R-:W-:Y:S02]  /*5fa0*/  ISETP.LT.AND P2, PT, R46, UR11, !P0 ;  /* 0x0000000b2e007c0c */ /* 0x000fe4000c741270 */
[----:B------:R-:W-:Y:S01]  /*5fb0*/  LEA.HI.X.SX32 R23, R29, R34, 0x1, P6 ;  /* 0x000000221d177211 */ /* 0x000fe200030f0eff */
[----:B------:R-:W-:Y:S01]  /*5fc0*/  IMAD R29, R0, 0x2, R27 ;  /* 0x00000002001d7824 */ /* 0x000fe200078e021b */
[----:B-1----:R-:W-:Y:S01]  /*5fd0*/  LEA R24, P6, R27, R33, 0x1 ;  /* 0x000000211b187211 */ /* 0x002fe200078c08ff */
[----:B------:R1:W-:Y:S01]  /*5fe0*/  @P3 STG.E.U16 desc[UR8][R20.64], R15 ;  /* 0x0000000f14003986 */ /* 0x0003e2000c101508 */
[----:B------:R-:W-:-:S02]  /*5ff0*/  ISETP.LT.AND P3, PT, R36, UR11, !P0 ;  /* 0x0000000b24007c0c */ /* 0x000fc4000c761270 */
[-C--:B------:R-:W-:Y:S01]  /*6000*/  LEA.HI.X.SX32 R25, R27, R34.reuse, 0x1, P6 ;  /* 0x000000221b197211 */ /* 0x080fe200030f0eff */
[----:B------:R-:W-:Y:S01]  /*6010*/  IMAD R27, R0, 0x2, R29 ;  /* 0x00000002001b7824 */ /* 0x000fe200078e021d */
[----:B---3--:R3:W-:Y:S01]  /*6020*/  @P5 STG.E.U16 desc[UR8][R22.64], R4 ;  /* 0x0000000416005986 */ /* 0x0087e2000c101508 */
[CC--:B0-----:R-:W-:Y:S02]  /*6030*/  LEA R2, P6, R29.reuse, R33.reuse, 0x1 ;  /* 0x000000211d027211 */ /* 0x0c1fe400078c08ff */
[----:B------:R-:W-:Y:S01]  /*6040*/  ISETP.LT.AND P5, PT, R86, UR11, !P0 ;  /* 0x0000000b56007c0c */ /* 0x000fe2000c7a1270 */
[----:B------:R0:W-:Y:S01]  /*6050*/  @P2 STG.E.U16 desc[UR8][R24.64], R5 ;  /* 0x0000000518002986 */ /* 0x0001e2000c101508 */
[-C--:B------:R-:W-:Y:S01]  /*6060*/  LEA.HI.X.SX32 R3, R29, R34.reuse, 0x1, P6 ;  /* 0x000000221d037211 */ /* 0x080fe200030f0eff */
[----:B------:R-:W-:Y:S01]  /*6070*/  IMAD R29, R0, 0x2, R27 ;  /* 0x00000002001d7824 */ /* 0x000fe200078e021b */
[CC--:B-1----:R-:W-:Y:S02]  /*6080*/  LEA R20, P6, R27.reuse, R33.reuse, 0x1 ;  /* 0x000000211b147211 */ /* 0x0c2fe400078c08ff */
[----:B------:R-:W-:Y:S01]  /*6090*/  ISETP.LT.AND P2, PT, R84, UR11, !P0 ;  /* 0x0000000b54007c0c */ /* 0x000fe2000c741270 */
[----:B------:R1:W-:Y:S01]  /*60a0*/  @P3 STG.E.U16 desc[UR8][R2.64], R6 ;  /* 0x0000000602003986 */ /* 0x0003e2000c101508 */
[----:B------:R-:W-:Y:S01]  /*60b0*/  LEA.HI.X.SX32 R21, R27, R34, 0x1, P6 ;  /* 0x000000221b157211 */ /* 0x000fe200030f0eff */
[----:B------:R-:W-:Y:S01]  /*60c0*/  IMAD R27, R0, 0x2, R29 ;  /* 0x00000002001b7824 */ /* 0x000fe200078e021d */
[----:B---3--:R-:W-:-:S02]  /*60d0*/  LEA R22, P6, R29, R33, 0x1 ;  /* 0x000000211d167211 */ /* 0x008fc400078c08ff */
[----:B------:R-:W-:Y:S01]  /*60e0*/  ISETP.LT.AND P3, PT, R82, UR11, !P0 ;  /* 0x0000000b52007c0c */ /* 0x000fe2000c761270 */
[----:B------:R3:W-:Y:S01]  /*60f0*/  @P5 STG.E.U16 desc[UR8][R20.64], R7 ;  /* 0x0000000714005986 */ /* 0x0007e2000c101508 */
[-C--:B------:R-:W-:Y:S01]  /*6100*/  LEA.HI.X.SX32 R23, R29, R34.reuse, 0x1, P6 ;  /* 0x000000221d177211 */ /* 0x080fe200030f0eff */
[----:B------:R-:W-:Y:S01]  /*6110*/  IMAD R29, R0, 0x2, R27 ;  /* 0x00000002001d7824 */ /* 0x000fe200078e021b */
[CC--:B0-----:R-:W-:Y:S02]  /*6120*/  LEA R24, P6, R27.reuse, R33.reuse, 0x1 ;  /* 0x000000211b187211 */ /* 0x0c1fe400078c08ff */
[----:B------:R-:W-:Y:S02]  /*6130*/  ISETP.LT.AND P5, PT, R80, UR11, !P0 ;  /* 0x0000000b50007c0c */ /* 0x000fe4000c7a1270 */
[----:B------:R-:W-:Y:S01]  /*6140*/  LEA.HI.X.SX32 R25, R27, R34, 0x1, P6 ;  /* 0x000000221b197211 */ /* 0x000fe200030f0eff */
[----:B------:R-:W-:Y:S01]  /*6150*/  IMAD R27, R0, 0x2, R29 ;  /* 0x00000002001b7824 */ /* 0x000fe200078e021d */
[----:B-1----:R-:W-:Y:S01]  /*6160*/  LEA R2, P6, R29, R33, 0x1 ;  /* 0x000000211d027211 */ /* 0x002fe200078c08ff */
[----:B--2---:R0:W-:Y:S01]  /*6170*/  @P2 STG.E.U16 desc[UR8][R22.64], R16 ;  /* 0x0000001016002986 */ /* 0x0041e2000c101508 */
[----:B------:R-:W-:-:S02]  /*6180*/  ISETP.LT.AND P2, PT, R74, UR11, !P0 ;  /* 0x0000000b4a007c0c */ /* 0x000fc4000c741270 */
[-C--:B------:R-:W-:Y:S01]  /*6190*/  LEA.HI.X.SX32 R3, R29, R34.reuse, 0x1, P6 ;  /* 0x000000221d037211 */ /* 0x080fe200030f0eff */
[----:B------:R-:W-:Y:S01]  /*61a0*/  IMAD R29, R0, 0x2, R27 ;  /* 0x00000002001d7824 */ /* 0x000fe200078e021b */
[CC--:B---3--:R-:W-:Y:S01]  /*61b0*/  LEA R20, P6, R27.reuse, R33.reuse, 0x1 ;  /* 0x000000211b147211 */ /* 0x0c8fe200078c08ff */
[----:B------:R1:W-:Y:S01]  /*61c0*/  @P3 STG.E.U16 desc[UR8][R24.64], R17 ;  /* 0x0000001118003986 */ /* 0x0003e2000c101508 */
[----:B------:R-:W-:Y:S02]  /*61d0*/  ISETP.LT.AND P3, PT, R68, UR11, !P0 ;  /* 0x0000000b44007c0c */ /* 0x000fe4000c761270 */
[-C--:B------:R-:W-:Y:S01]  /*61e0*/  LEA.HI.X.SX32 R21, R27, R34.reuse, 0x1, P6 ;  /* 0x000000221b157211 */ /* 0x080fe200030f0eff */
[C---:B------:R-:W-:Y:S01]  /*61f0*/  IMAD R27, R0.reuse, 0x2, R29 ;  /* 0x00000002001b7824 */ /* 0x040fe200078e021d */
[----:B------:R-:W-:Y:S01]  /*6200*/  PRMT R12, R9, 0x7632, R12 ;  /* 0x00007632090c7816 */ /* 0x000fe2000000000c */
[----:B------:R2:W-:Y:S01]  /*6210*/  @P5 STG.E.U16 desc[UR8][R2.64], R18 ;  /* 0x0000001202005986 */ /* 0x0005e2000c101508 */
[C---:B0-----:R-:W-:Y:S01]  /*6220*/  LEA R22, P6, R29.reuse, R33, 0x1 ;  /* 0x000000211d167211 */ /* 0x041fe200078c08ff */
[----:B------:R-:W-:Y:S01]  /*6230*/  IMAD R9, R0, 0x2, R27 ;  /* 0x0000000200097824 */ /* 0x000fe200078e021b */
[----:B------:R-:W-:Y:S01]  /*6240*/  ISETP.LT.AND P5, PT, R72, UR11, !P0 ;  /* 0x0000000b48007c0c */ /* 0x000fe2000c7a1270 */
[----:B------:R0:W-:Y:S01]  /*6250*/  @P2 STG.E.U16 desc[UR8][R20.64], R19 ;  /* 0x0000001314002986 */ /* 0x0001e2000c101508 */
[----:B------:R-:W-:-:S02]  /*6260*/  LEA.HI.X.SX32 R23, R29, R34, 0x1, P6 ;  /* 0x000000221d177211 */ /* 0x000fc400030f0eff */
[CC--:B-1----:R-:W-:Y:S02]  /*6270*/  LEA R24, P6, R27.reuse, R33.reuse, 0x1 ;  /* 0x000000211b187211 */ /* 0x0c2fe400078c08ff */
[----:B------:R-:W-:Y:S02]  /*6280*/  ISETP.LT.AND P2, PT, R62, UR11, !P0 ;  /* 0x0000000b3e007c0c */ /* 0x000fe4000c741270 */
[----:B------:R-:W-:Y:S02]  /*6290*/  LEA.HI.X.SX32 R25, R27, R34, 0x1, P6 ;  /* 0x000000221b197211 */ /* 0x000fe400030f0eff */
[----:B--2---:R-:W-:Y:S02]  /*62a0*/  PRMT R3, R8, 0x7632, R3 ;  /* 0x0000763208037816 */ /* 0x004fe40000000003 */
[----:B------:R-:W-:Y:S01]  /*62b0*/  LEA R2, P6, R9, R33, 0x1 ;  /* 0x0000002109027211 */ /* 0x000fe200078c08ff */
[----:B0-----:R-:W-:Y:S01]  /*62c0*/  IMAD R21, R0, 0x2, R9 ;  /* 0x0000000200157824 */ /* 0x001fe200078e0209 */
[----:B------:R-:W-:Y:S01]  /*62d0*/  PRMT R5, R11, 0x7632, R5 ;  /* 0x000076320b057816 */ /* 0x000fe20000000005 */
[----:B------:R0:W-:Y:S01]  /*62e0*/  @P3 STG.E.U16 desc[UR8][R22.64], R3 ;  /* 0x0000000316003986 */ /* 0x0001e2000c101508 */
[----:B------:R-:W-:Y:S01]  /*62f0*/  PRMT R4, R10, 0x7632, R4 ;  /* 0x000076320a047816 */ /* 0x000fe20000000004 */
[----:B------:R-:W-:Y:S01]  /*6300*/  IMAD R11, R0, 0x2, R21 ;  /* 0x00000002000b7824 */ /* 0x000fe200078e0215 */
[----:B------:R-:W-:Y:S01]  /*6310*/  ISETP.LT.AND P3, PT, R70, UR11, !P0 ;  /* 0x0000000b46007c0c */ /* 0x000fe2000c761270 */
[----:B------:R1:W-:Y:S01]  /*6320*/  @P5 STG.E.U16 desc[UR8][R24.64], R12 ;  /* 0x0000000c18005986 */ /* 0x0003e2000c101508 */
[----:B------:R-:W-:-:S02]  /*6330*/  ISETP.LT.AND P5, PT, R56, UR11, !P0 ;  /* 0x0000000b38007c0c */ /* 0x000fc4000c7a1270 */
[----:B------:R-:W-:Y:S02]  /*6340*/  PRMT R14, R14, 0x7632, R14 ;  /* 0x000076320e0e7816 */ /* 0x000fe4000000000e */
[----:B------:R-:W-:Y:S02]  /*6350*/  PRMT R7, R7, 0x7632, R7 ;  /* 0x0000763207077816 */ /* 0x000fe40000000007 */
[----:B------:R-:W-:Y:S02]  /*6360*/  PRMT R16, R16, 0x7632, R16 ;  /* 0x0000763210107816 */ /* 0x000fe40000000010 */
[-C--:B0-----:R-:W-:Y:S02]  /*6370*/  LEA.HI.X.SX32 R3, R9, R34.reuse, 0x1, P6 ;  /* 0x0000002209037211 */ /* 0x081fe400030f0eff */
[CC--:B------:R-:W-:Y:S02]  /*6380*/  LEA R8, P6, R21.reuse, R33.reuse, 0x1 ;  /* 0x0000002115087211 */ /* 0x0c0fe400078c08ff */
[----:B-1----:R-:W-:Y:S01]  /*6390*/  PRMT R12, R12, 0x7632, R12 ;  /* 0x000076320c0c7816 */ /* 0x002fe2000000000c */
[----:B------:R0:W-:Y:S01]  /*63a0*/  @P2 STG.E.U16 desc[UR8][R2.64], R4 ;  /* 0x0000000402002986 */ /* 0x0001e2000c101508 */
[----:B------:R-:W-:Y:S01]  /*63b0*/  LEA.HI.X.SX32 R9, R21, R34, 0x1, P6 ;  /* 0x0000002215097211 */ /* 0x000fe200030f0eff */
[----:B------:R-:W-:Y:S01]  /*63c0*/  IMAD R21, R0, 0x2, R11 ;  /* 0x0000000200157824 */ /* 0x000fe200078e020b */
[----:B------:R-:W-:-:S02]  /*63d0*/  LEA R10, P6, R11, R33, 0x1 ;  /* 0x000000210b0a7211 */ /* 0x000fc400078c08ff */
[----:B------:R-:W-:Y:S01]  /*63e0*/  ISETP.LT.AND P2, PT, R60, UR11, !P0 ;  /* 0x0000000b3c007c0c */ /* 0x000fe2000c741270 */
[----:B------:R1:W-:Y:S01]  /*63f0*/  @P3 STG.E.U16 desc[UR8][R8.64], R5 ;  /* 0x0000000508003986 */ /* 0x0003e2000c101508 */
[-C--:B------:R-:W-:Y:S02]  /*6400*/  LEA.HI.X.SX32 R11, R11, R34.reuse, 0x1, P6 ;  /* 0x000000220b0b7211 */ /* 0x080fe400030f0eff */
[----:B------:R-:W-:Y:S02]  /*6410*/  LEA R20, P6, R21, R33, 0x1 ;  /* 0x0000002115147211 */ /* 0x000fe400078c08ff */
[----:B------:R-:W-:Y:S01]  /*6420*/  ISETP.LT.AND P3, PT, R58, UR11, !P0 ;  /* 0x0000000b3a007c0c */ /* 0x000fe2000c761270 */
[----:B------:R-:W-:Y:S01]  /*6430*/  @P5 STG.E.U16 desc[UR8][R10.64], R12 ;  /* 0x0000000c0a005986 */ /* 0x000fe2000c101508 */
[----:B0-----:R-:W-:Y:S01]  /*6440*/  PRMT R3, R13, 0x7632, R3 ;  /* 0x000076320d037816 */ /* 0x001fe20000000003 */
[----:B------:R-:W-:Y:S01]  /*6450*/  IMAD R13, R0, 0x2, R21 ;  /* 0x00000002000d7824 */ /* 0x000fe200078e0215 */
[----:B------:R-:W-:-:S02]  /*6460*/  LEA.HI.X.SX32 R21, R21, R34, 0x1, P6 ;  /* 0x0000002215157211 */ /* 0x000fc400030f0eff */
[----:B------:R-:W-:Y:S01]  /*6470*/  PRMT R4, R15, 0x7632, R4 ;  /* 0x000076320f047816 */ /* 0x000fe20000000004 */
[----:B-1----:R-:W-:Y:S01]  /*6480*/  IMAD R9, R0, 0x2, R13 ;  /* 0x0000000200097824 */ /* 0x002fe200078e020d */
[----:B------:R-:W-:Y:S01]  /*6490*/  LEA R2, P6, R13, R33, 0x1 ;  /* 0x000000210d027211 */ /* 0x000fe200078c08ff */
[----:B------:R0:W-:Y:S01]  /*64a0*/  @P2 STG.E.U16 desc[UR8][R20.64], R3 ;  /* 0x0000000314002986 */ /* 0x0001e2000c101508 */
[----:B------:R-:W-:Y:S02]  /*64b0*/  ISETP.LT.AND P5, PT, R54, UR11, !P0 ;  /* 0x0000000b36007c0c */ /* 0x000fe4000c7a1270 */
[----:B------:R-:W-:Y:S02]  /*64c0*/  ISETP.LT.AND P2, PT, R50, UR11, !P0 ;  /* 0x0000000b32007c0c */ /* 0x000fe4000c741270 */
[----:B------:R-:W-:Y:S02]  /*64d0*/  PRMT R5, R4, 0x7632, R5 ;  /* 0x0000763204057816 */ /* 0x000fe40000000005 */
[----:B------:R-:W-:-:S02]  /*64e0*/  PRMT R18, R18, 0x7632, R18 ;  /* 0x0000763212127816 */ /* 0x000fc40000000012 */
[----:B------:R-:W-:Y:S02]  /*64f0*/  PRMT R6, R5, 0x7632, R6 ;  /* 0x0000763205067816 */ /* 0x000fe40000000006 */
[----:B0-----:R-:W-:Y:S01]  /*6500*/  LEA.HI.X.SX32 R3, R13, R34, 0x1, P6 ;  /* 0x000000220d037211 */ /* 0x001fe200030f0eff */
[----:B------:R-:W-:Y:S01]  /*6510*/  IMAD R13, R0, 0x2, R9 ;  /* 0x00000002000d7824 */ /* 0x000fe200078e0209 */
[----:B------:R-:W-:-:S03]  /*6520*/  LEA R8, P6, R9, R33, 0x1 ;  /* 0x0000002109087211 */ /* 0x000fc600078c08ff */
[C---:B------:R-:W-:Y:S01]  /*6530*/  IMAD R15, R0.reuse, 0x2, R13 ;  /* 0x00000002000f7824 */ /* 0x040fe200078e020d */
[-C--:B------:R-:W-:Y:S01]  /*6540*/  LEA.HI.X.SX32 R9, R9, R34.reuse, 0x1, P6 ;  /* 0x0000002209097211 */ /* 0x080fe200030f0eff */
[----:B------:R-:W-:Y:S01]  /*6550*/  @P3 STG.E.U16 desc[UR8][R2.64], R14 ;  /* 0x0000000e02003986 */ /* 0x000fe2000c101508 */
[CC--:B------:R-:W-:Y:S01]  /*6560*/  LEA R10, P6, R13.reuse, R33.reuse, 0x1 ;  /* 0x000000210d0a7211 */ /* 0x0c0fe200078c08ff */
[----:B------:R-:W-:Y:S01]  /*6570*/  IMAD R21, R0, 0x2, R15 ;  /* 0x0000000200157824 */ /* 0x000fe200078e020f */
[----:B------:R-:W-:Y:S01]  /*6580*/  ISETP.LT.AND P3, PT, R52, UR11, !P0 ;  /* 0x0000000b34007c0c */ /* 0x000fe2000c761270 */
[----:B------:R0:W-:Y:S01]  /*6590*/  @P5 STG.E.U16 desc[UR8][R8.64], R4 ;  /* 0x0000000408005986 */ /* 0x0001e2000c101508 */
[----:B------:R-:W-:Y:S02]  /*65a0*/  LEA.HI.X.SX32 R11, R13, R34, 0x1, P6 ;  /* 0x000000220d0b7211 */ /* 0x000fe400030f0eff */
[----:B------:R-:W-:Y:S02]  /*65b0*/  LEA R12, P6, R15, R33, 0x1 ;  /* 0x000000210f0c7211 */ /* 0x000fe400078c08ff */
[----:B------:R-:W-:-:S02]  /*65c0*/  ISETP.LT.AND P5, PT, R44, UR11, !P0 ;  /* 0x0000000b2c007c0c */ /* 0x000fc4000c7a1270 */
[----:B------:R-:W-:Y:S01]  /*65d0*/  LEA.HI.X.SX32 R13, R15, R34, 0x1, P6 ;  /* 0x000000220f0d7211 */ /* 0x000fe200030f0eff */
[----:B------:R-:W-:-:S04]  /*65e0*/  IMAD R15, R0, 0x2, R21 ;  /* 0x00000002000f7824 */ /* 0x000fc800078e0215 */
[C---:B------:R-:W-:Y:S01]  /*65f0*/  IMAD R23, R0.reuse, 0x2, R15 ;  /* 0x0000000200177824 */ /* 0x040fe200078e020f */
[----:B------:R1:W-:Y:S01]  /*6600*/  @P3 STG.E.U16 desc[UR8][R10.64], R5 ;  /* 0x000000050a003986 */ /* 0x0003e2000c101508 */
[-C--:B0-----:R-:W-:Y:S02]  /*6610*/  LEA R4, P3, R15, R33.reuse, 0x1 ;  /* 0x000000210f047211 */ /* 0x081fe400078608ff */
[C---:B------:R-:W-:Y:S01]  /*6620*/  IMAD R25, R0.reuse, 0x2, R23 ;  /* 0x0000000200197824 */ /* 0x040fe200078e0217 */
[----:B------:R0:W-:Y:S01]  /*6630*/  @P2 STG.E.U16 desc[UR8][R12.64], R6 ;  /* 0x000000060c002986 */ /* 0x0001e2000c101508 */
[-C--:B------:R-:W-:Y:S02]  /*6640*/  LEA R2, P2, R21, R33.reuse, 0x1 ;  /* 0x0000002115027211 */ /* 0x080fe400078408ff */
[----:B------:R-:W-:Y:S02]  /*6650*/  LEA R8, P6, R23, R33, 0x1 ;  /* 0x0000002117087211 */ /* 0x000fe400078c08ff */
[-C--:B------:R-:W-:Y:S01]  /*6660*/  LEA.HI.X.SX32 R3, R21, R34.reuse, 0x1, P2 ;  /* 0x0000002215037211 */ /* 0x080fe200010f0eff */
[----:B------:R-:W-:Y:S01]  /*6670*/  IMAD R21, R0, 0x2, R25 ;  /* 0x0000000200157824 */ /* 0x000fe200078e0219 */
[----:B------:R-:W-:-:S02]  /*6680*/  LEA.HI.X.SX32 R9, R23, R34, 0x1, P6 ;  /* 0x0000002217097211 */ /* 0x000fc400030f0eff */
[----:B-1----:R-:W-:Y:S01]  /*6690*/  LEA R10, P2, R25, R33, 0x1 ;  /* 0x00000021190a7211 */ /* 0x002fe200078408ff */
[----:B------:R-:W-:Y:S01]  /*66a0*/  IMAD R0, R0, 0x2, R21 ;  /* 0x0000000200007824 */ /* 0x000fe200078e0215 */
[-C--:B------:R-:W-:Y:S02]  /*66b0*/  LEA.HI.X.SX32 R5, R15, R34.reuse, 0x1, P3 ;  /* 0x000000220f057211 */ /* 0x080fe400018f0eff */
[----:B------:R-:W-:Y:S02]  /*66c0*/  ISETP.LT.AND P3, PT, R48, UR11, !P0 ;  /* 0x0000000b30007c0c */ /* 0x000fe4000c761270 */
[----:B------:R-:W-:Y:S02]  /*66d0*/  LEA.HI.X.SX32 R11, R25, R34, 0x1, P2 ;  /* 0x00000022190b7211 */ /* 0x000fe400010f0eff */
[----:B------:R-:W-:Y:S02]  /*66e0*/  ISETP.LT.AND P2, PT, R38, UR11, !P0 ;  /* 0x0000000b26007c0c */ /* 0x000fe4000c741270 */
[----:B0-----:R-:W-:-:S02]  /*66f0*/  PRMT R6, R6, 0x7632, R6 ;  /* 0x0000763206067816 */ /* 0x001fc40000000006 */
[----:B------:R-:W-:Y:S02]  /*6700*/  ISETP.LT.AND P0, PT, R88, UR11, !P0 ;  /* 0x0000000b58007c0c */ /* 0x000fe4000c701270 */
[CC--:B------:R-:W-:Y:S01]  /*6710*/  LEA R14, P6, R21.reuse, R33.reuse, 0x1 ;  /* 0x00000021150e7211 */ /* 0x0c0fe200078c08ff */
[----:B------:R-:W-:Y:S03]  /*6720*/  @P5 STG.E.U16 desc[UR8][R2.64], R6 ;  /* 0x0000000602005986 */ /* 0x000fe6000c101508 */
[----:B------:R-:W-:Y:S01]  /*6730*/  LEA.HI.X.SX32 R15, R21, R34, 0x1, P6 ;  /* 0x00000022150f7211 */ /* 0x000fe200030f0eff */
[----:B------:R0:W-:Y:S01]  /*6740*/  @P4 STG.E.U16 desc[UR8][R4.64], R7 ;  /* 0x0000000704004986 */ /* 0x0001e2000c101508 */
[----:B------:R-:W-:-:S03]  /*6750*/  LEA R12, P6, R0, R33, 0x1 ;  /* 0x00000021000c7211 */ /* 0x000fc600078c08ff */
[----:B------:R1:W-:Y:S01]  /*6760*/  @P3 STG.E.U16 desc[UR8][R8.64], R16 ;  /* 0x0000001008003986 */ /* 0x0003e2000c101508 */
[----:B------:R-:W-:Y:S02]  /*6770*/  LEA.HI.X.SX32 R13, R0, R34, 0x1, P6 ;  /* 0x00000022000d7211 */ /* 0x000fe400030f0eff */
[----:B0-----:R-:W-:-:S05]  /*6780*/  PRMT R5, R17, 0x7632, R5 ;  /* 0x0000763211057816 */ /* 0x001fca0000000005 */
[----:B------:R1:W-:Y:S04]  /*6790*/  @P2 STG.E.U16 desc[UR8][R10.64], R5 ;  /* 0x000000050a002986 */ /* 0x0003e8000c101508 */
[----:B------:R1:W-:Y:S01]  /*67a0*/  @P1 STG.E.U16 desc[UR8][R14.64], R18 ;  /* 0x000000120e001986 */ /* 0x0003e2000c101508 */
[----:B------:R-:W-:Y:S05]  /*67b0*/  @!P0 EXIT ;  /* 0x000000000000894d */ /* 0x000fea0003800000 */
[----:B------:R-:W-:-:S05]  /*67c0*/  PRMT R6, R19, 0x7632, R6 ;  /* 0x0000763213067816 */ /* 0x000fca0000000006 */
[----:B------:R-:W-:Y:S01]  /*67d0*/  STG.E.U16 desc[UR8][R12.64], R6 ;  /* 0x000000060c007986 */ /* 0x000fe2000c101508 */
[----:B------:R-:W-:Y:S05]  /*67e0*/  EXIT ;  /* 0x000000000000794d */ /* 0x000fea0003800000 */
.L_x_3:
[----:B------:R-:W-:-:S00]  /*67f0*/  BRA `(.L_x_3) ;  /* 0xfffffffc00fc7947 */ /* 0x000fc0000383ffff */
[----:B------:R-:W-:-:S00]  /*6800*/  NOP ;  /* 0x0000000000007918 */ /* 0x000fc00000000000 */
[----:B------:R-:W-:-:S00]  /*6810*/  NOP ;  /* 0x0000000000007918 */ /* 0x000fc00000000000 */
[----:B------:R-:W-:-:S00]  /*6820*/  NOP ;  /* 0x0000000000007918 */ /* 0x000fc00000000000 */
[----:B------:R-:W-:-:S00]  /*6830*/  NOP ;  /* 0x0000000000007918 */ /* 0x000fc00000000000 */
[----:B------:R-:W-:-:S00]  /*6840*/  NOP ;  /* 0x0000000000007918 */ /* 0x000fc00000000000 */
[----:B------:R-:W-:-:S00]  /*6850*/  NOP ;  /* 0x0000000000007918 */ /* 0x000fc00000000000 */
[----:B------:R-:W-:-:S00]  /*6860*/  NOP ;  /* 0x0000000000007918 */ /* 0x000fc00000000000 */
[----:B------:R-:W-:-:S00]  /*6870*/  NOP ;  /* 0x0000000000007918 */ /* 0x000fc00000000000 */
.L_x_4:


//--------------------- .nv.shared.matmul_kernel  --------------------------
	.section	.nv.shared.matmul_kernel,"aw",@nobits
	.sectionflags	@""
	.align	16
	.zero		1024


//--------------------- .nv.shared.reserved.0     --------------------------
	.section	.nv.shared.reserved.0,"aw",@nobits
	.weak		__nv_reservedSMEM_offset_0_alias
	.size		__nv_reservedSMEM_offset_0_alias, 0, 64
	.other		__nv_reservedSMEM_offset_0_alias,@"STO_CUDA_RESERVED_SHARED STV_DEFAULT"
__nv_reservedSMEM_offset_0_alias:
	.zero		0
	.zero		64


//--------------------- .nv.constant0.matmul_kernel --------------------------
	.section	.nv.constant0.matmul_kernel,"a",@progbits
	.sectionflags	@""
	.align	4
.nv.constant0.matmul_kernel:
	.zero		976


//--------------------- SYMBOLS --------------------------

	.type		.nv.reservedSmem.offset0,@object
	.size		.nv.reservedSmem.offset0,0x4
	.type		.nv.reservedSmem.cap,@object
	.size		.nv.reservedSmem.cap,0x4
